// auto-generated by cutlass_sweep.gemm — config: {"arch": "sm_100", "cluster_m": 1, "cluster_n": 1, "dtype": "tf32", "dtype_b": "tf32", "layout": "nt", "stages": 0, "tile_k": 32, "tile_m": 64, "tile_n": 256}
#include "cutlass/cutlass.h"
#include "cutlass/gemm/collective/collective_builder.hpp"
#include "cutlass/gemm/device/gemm_universal_adapter.h"
#include "cutlass/gemm/kernel/gemm_universal.hpp"
#include "cutlass/epilogue/collective/collective_builder.hpp"

using ElemA = cutlass::tfloat32_t;
using ElemB = cutlass::tfloat32_t;
using ElemCD = cutlass::tfloat32_t;
using Acc  = float;
using TileShape    = cute::Shape<cute::_64, cute::_256, cute::_32>;
using ClusterShape = cute::Shape<cute::_1, cute::_1, cute::_1>;

using CollectiveEpilogue = typename cutlass::epilogue::collective::CollectiveBuilder<
    cutlass::arch::Sm100, cutlass::arch::OpClassTensorOp,
    TileShape, ClusterShape,
    cutlass::epilogue::collective::EpilogueTileAuto,
    Acc, Acc,
    ElemCD, cutlass::layout::RowMajor, 128 / cutlass::sizeof_bits<ElemCD>::value,
    ElemCD, cutlass::layout::RowMajor, 128 / cutlass::sizeof_bits<ElemCD>::value,
    cutlass::epilogue::collective::EpilogueScheduleAuto
  >::CollectiveOp;

using CollectiveMainloop = typename cutlass::gemm::collective::CollectiveBuilder<
    cutlass::arch::Sm100, cutlass::arch::OpClassTensorOp,
    ElemA, cutlass::layout::RowMajor, 128 / cutlass::sizeof_bits<ElemA>::value,
    ElemB, cutlass::layout::ColumnMajor, 128 / cutlass::sizeof_bits<ElemB>::value,
    Acc,
    TileShape, ClusterShape,
    cutlass::gemm::collective::StageCountAutoCarveout<static_cast<int>(sizeof(typename CollectiveEpilogue::SharedStorage))>,
    cutlass::gemm::collective::KernelScheduleAuto
  >::CollectiveOp;

using GemmKernel = cutlass::gemm::kernel::GemmUniversal<
    cute::Shape<int,int,int,int>,
    CollectiveMainloop,
    CollectiveEpilogue
>;
using Gemm = cutlass::gemm::device::GemmUniversalAdapter<GemmKernel>;

// Force the device kernel symbol into the cubin without needing a host main.
auto* _anchor = &cutlass::device_kernel<GemmKernel>;


// ===== COMPILED SASS (sm_100a) =====

	.target	sm_100a

	.elftype	@"ET_EXEC"


//--------------------- .note.nv.tkinfo           --------------------------
	.section	.note.nv.tkinfo,"",@"SHT_NOTE"
	.sectionflags	@"SHF_NOTE_NV_TKINFO"
	.tkinfo
        /*0018*/ 	.word	0x00000002
        /*0030*/ 	.string	""
        /*0030*/ 	.string	"ptxas"
        /*0030*/ 	.string	"Cuda compilation tools, release 13.0, V13.0.88"
        /*0030*/ 	.string	"Build cuda_13.0.r13.0/compiler.36424714_0"
        /*0030*/ 	.string	"-arch sm_100a -m 64 "



//--------------------- .note.nv.cuinfo           --------------------------
	.section	.note.nv.cuinfo,"",@"SHT_NOTE"
	.sectionflags	@"SHF_NOTE_NV_CUINFO"
        /*0018*/ 	.short	0x0002
        /*001a*/ 	.short	0x0064
        /*001c*/ 	.short	0x0082
	.zero		2


//--------------------- .nv.info                  --------------------------
	.section	.nv.info,"",@"SHT_CUDA_INFO"
	.align	4


	//----- nvinfo : EIATTR_REGCOUNT
	.align		4
        /*0000*/ 	.byte	0x04, 0x2f
        /*0002*/ 	.short	(.L_19 - .L_18)
	.align		4
.L_18:
        /*0004*/ 	.word	index@(_ZN7cutlass13device_kernelINS_4gemm6kernel13GemmUniversalIN4cute5tupleIJiiiiEEENS1_10collective13CollectiveMmaINS1_35MainloopSm100TmaUmmaWarpSpecializedILi4ELi2ELi4ENS5_IJNS4_1CILi1EEESB_SB_EEEEENS5_IJNSA_ILi64EEENSA_ILi256EEENSA_ILi32EEEEEENS_10tfloat32_tENS5_IJlSB_lEEESI_SJ_NS4_8TiledMMAINS4_8MMA_AtomIJNS4_17SM100_MMA_TF32_SSISI_SI_fLi64ELi256ELNS4_4UMMA5MajorE0ELSO_0ELNSN_7ScaleInE0ELSP_0EEEEEENS4_6LayoutISC_NS5_IJNSA_ILi0EEEST_ST_EEEEENS5_IJNS4_10UnderscoreESW_SW_EEEEENS4_13SM90_TMA_LOADENS4_14ComposedLayoutINS4_7SwizzleILi3ELi4ELi3EEENS4_18smem_ptr_flag_bitsILi32EEENSS_INS5_IJNSA_ILi8EEESG_EEENS5_IJSG_SB_EEEEEEEvNS4_8identityESZ_S19_vS1A_EENS_8epilogue10collective18CollectiveEpilogueINS1C_23Sm100TmaWarpSpecializedILi4ELi2ELi16ELb1ELb0EEEJSH_NS5_IJNSS_ISE_SB_EENSS_ISG_SB_EEEEESI_SJ_SI_SJ_NS1C_6fusion15FusionCallbacksIS1G_NS1K_17LinearCombinationISI_fSI_fLNS_15FloatRoundStyleE2EEESH_S1J_JEEENS4_5SM1004TMEM4LOAD26SM100_TMEM_LOAD_16dp128b8xESZ_S19_NS4_17SM75_U32x4_LDSM_NENS4_14SM90_TMA_STOREES19_NS4_17SM90_U32x4_STSM_NENS4_39AutoVectorizingCopyWithAssumedAlignmentILi128EEEEEEvvEEEEvNT_6ParamsE)
        /*0008*/ 	.word	0x0000005e


	//----- nvinfo : EIATTR_FRAME_SIZE
	.align		4
.L_19:
        /*000c*/ 	.byte	0x04, 0x11
        /*000e*/ 	.short	(.L_21 - .L_20)
	.align		4
.L_20:
        /*0010*/ 	.word	index@($__internal_2_$__cuda_sm10x_tcgen05_guardrail_trap_unallocated_columns_being_dealloced)
        /*0014*/ 	.word	0x00000000


	//----- nvinfo : EIATTR_FRAME_SIZE
	.align		4
.L_21:
        /*0018*/ 	.byte	0x04, 0x11
        /*001a*/ 	.short	(.L_23 - .L_22)
	.align		4
.L_22:
        /*001c*/ 	.word	index@($__internal_1_$__cuda_sm10x_tcgen05_guardrail_trap_phase_invalid_during_alloc)
        /*0020*/ 	.word	0x00000000


	//----- nvinfo : EIATTR_FRAME_SIZE
	.align		4
.L_23:
        /*0024*/ 	.byte	0x04, 0x11
        /*0026*/ 	.short	(.L_25 - .L_24)
	.align		4
.L_24:
        /*0028*/ 	.word	index@($__internal_0_$__cuda_sm10x_tcgen05_guardrail_trap_col_being_dealloced_not_returned_by_alloc)
        /*002c*/ 	.word	0x00000000


	//----- nvinfo : EIATTR_FRAME_SIZE
	.align		4
.L_25:
        /*0030*/ 	.byte	0x04, 0x11
        /*0032*/ 	.short	(.L_27 - .L_26)
	.align		4
.L_26:
        /*0034*/ 	.word	index@(_ZN7cutlass13device_kernelINS_4gemm6kernel13GemmUniversalIN4cute5tupleIJiiiiEEENS1_10collective13CollectiveMmaINS1_35MainloopSm100TmaUmmaWarpSpecializedILi4ELi2ELi4ENS5_IJNS4_1CILi1EEESB_SB_EEEEENS5_IJNSA_ILi64EEENSA_ILi256EEENSA_ILi32EEEEEENS_10tfloat32_tENS5_IJlSB_lEEESI_SJ_NS4_8TiledMMAINS4_8MMA_AtomIJNS4_17SM100_MMA_TF32_SSISI_SI_fLi64ELi256ELNS4_4UMMA5MajorE0ELSO_0ELNSN_7ScaleInE0ELSP_0EEEEEENS4_6LayoutISC_NS5_IJNSA_ILi0EEEST_ST_EEEEENS5_IJNS4_10UnderscoreESW_SW_EEEEENS4_13SM90_TMA_LOADENS4_14ComposedLayoutINS4_7SwizzleILi3ELi4ELi3EEENS4_18smem_ptr_flag_bitsILi32EEENSS_INS5_IJNSA_ILi8EEESG_EEENS5_IJSG_SB_EEEEEEEvNS4_8identityESZ_S19_vS1A_EENS_8epilogue10collective18CollectiveEpilogueINS1C_23Sm100TmaWarpSpecializedILi4ELi2ELi16ELb1ELb0EEEJSH_NS5_IJNSS_ISE_SB_EENSS_ISG_SB_EEEEESI_SJ_SI_SJ_NS1C_6fusion15FusionCallbacksIS1G_NS1K_17LinearCombinationISI_fSI_fLNS_15FloatRoundStyleE2EEESH_S1J_JEEENS4_5SM1004TMEM4LOAD26SM100_TMEM_LOAD_16dp128b8xESZ_S19_NS4_17SM75_U32x4_LDSM_NENS4_14SM90_TMA_STOREES19_NS4_17SM90_U32x4_STSM_NENS4_39AutoVectorizingCopyWithAssumedAlignmentILi128EEEEEEvvEEEEvNT_6ParamsE)
        /*0038*/ 	.word	0x00000000


	//----- nvinfo : EIATTR_MIN_STACK_SIZE
	.align		4
.L_27:
        /*003c*/ 	.byte	0x04, 0x12
        /*003e*/ 	.short	(.L_29 - .L_28)
	.align		4
.L_28:
        /*0040*/ 	.word	index@(_ZN7cutlass13device_kernelINS_4gemm6kernel13GemmUniversalIN4cute5tupleIJiiiiEEENS1_10collective13CollectiveMmaINS1_35MainloopSm100TmaUmmaWarpSpecializedILi4ELi2ELi4ENS5_IJNS4_1CILi1EEESB_SB_EEEEENS5_IJNSA_ILi64EEENSA_ILi256EEENSA_ILi32EEEEEENS_10tfloat32_tENS5_IJlSB_lEEESI_SJ_NS4_8TiledMMAINS4_8MMA_AtomIJNS4_17SM100_MMA_TF32_SSISI_SI_fLi64ELi256ELNS4_4UMMA5MajorE0ELSO_0ELNSN_7ScaleInE0ELSP_0EEEEEENS4_6LayoutISC_NS5_IJNSA_ILi0EEEST_ST_EEEEENS5_IJNS4_10UnderscoreESW_SW_EEEEENS4_13SM90_TMA_LOADENS4_14ComposedLayoutINS4_7SwizzleILi3ELi4ELi3EEENS4_18smem_ptr_flag_bitsILi32EEENSS_INS5_IJNSA_ILi8EEESG_EEENS5_IJSG_SB_EEEEEEEvNS4_8identityESZ_S19_vS1A_EENS_8epilogue10collective18CollectiveEpilogueINS1C_23Sm100TmaWarpSpecializedILi4ELi2ELi16ELb1ELb0EEEJSH_NS5_IJNSS_ISE_SB_EENSS_ISG_SB_EEEEESI_SJ_SI_SJ_NS1C_6fusion15FusionCallbacksIS1G_NS1K_17LinearCombinationISI_fSI_fLNS_15FloatRoundStyleE2EEESH_S1J_JEEENS4_5SM1004TMEM4LOAD26SM100_TMEM_LOAD_16dp128b8xESZ_S19_NS4_17SM75_U32x4_LDSM_NENS4_14SM90_TMA_STOREES19_NS4_17SM90_U32x4_STSM_NENS4_39AutoVectorizingCopyWithAssumedAlignmentILi128EEEEEEvvEEEEvNT_6ParamsE)
        /*0044*/ 	.word	0x00000000
.L_29:


//--------------------- .nv.compat                --------------------------
	.section	.nv.compat,"",@"SHT_CUDA_COMPAT_INFO"
	.align	4
        /*0000*/ 	.byte	0x02, 0x09, 0x01, 0x00, 0x02, 0x02, 0x02, 0x00, 0x02, 0x05, 0x05, 0x00, 0x03, 0x07, 0x01, 0x01
        /*0010*/ 	.byte	0x02, 0x03, 0x01, 0x00, 0x02, 0x06, 0x01, 0x00, 0x04, 0x0b, 0x08, 0x00, 0x09, 0x00, 0x00, 0x00
        /*0020*/ 	.byte	0x00, 0x00, 0x00, 0x00


//--------------------- .nv.info._ZN7cutlass13device_kernelINS_4gemm6kernel13GemmUniversalIN4cute5tupleIJiiiiEEENS1_10collective13CollectiveMmaINS1_35MainloopSm100TmaUmmaWarpSpecializedILi4ELi2ELi4ENS5_IJNS4_1CILi1EEESB_SB_EEEEENS5_IJNSA_ILi64EEENSA_ILi256EEENSA_ILi32EEEEEENS_10tfloat32_tENS5_IJlSB_lEEESI_SJ_NS4_8TiledMMAINS4_8MMA_AtomIJNS4_17SM100_MMA_TF32_SSISI_SI_fLi64ELi256ELNS4_4UMMA5MajorE0ELSO_0ELNSN_7ScaleInE0ELSP_0EEEEEENS4_6LayoutISC_NS5_IJNSA_ILi0EEEST_ST_EEEEENS5_IJNS4_10UnderscoreESW_SW_EEEEENS4_13SM90_TMA_LOADENS4_14ComposedLayoutINS4_7SwizzleILi3ELi4ELi3EEENS4_18smem_ptr_flag_bitsILi32EEENSS_INS5_IJNSA_ILi8EEESG_EEENS5_IJSG_SB_EEEEEEEvNS4_8identityESZ_S19_vS1A_EENS_8epilogue10collective18CollectiveEpilogueINS1C_23Sm100TmaWarpSpecializedILi4ELi2ELi16ELb1ELb0EEEJSH_NS5_IJNSS_ISE_SB_EENSS_ISG_SB_EEEEESI_SJ_SI_SJ_NS1C_6fusion15FusionCallbacksIS1G_NS1K_17LinearCombinationISI_fSI_fLNS_15FloatRoundStyleE2EEESH_S1J_JEEENS4_5SM1004TMEM4LOAD26SM100_TMEM_LOAD_16dp128b8xESZ_S19_NS4_17SM75_U32x4_LDSM_NENS4_14SM90_TMA_STOREES19_NS4_17SM90_U32x4_STSM_NENS4_39AutoVectorizingCopyWithAssumedAlignmentILi128EEEEEEvvEEEEvNT_6ParamsE --------------------------
	.section	.nv.info._ZN7cutlass13device_kernelINS_4gemm6kernel13GemmUniversalIN4cute5tupleIJiiiiEEENS1_10collective13CollectiveMmaINS1_35MainloopSm100TmaUmmaWarpSpecializedILi4ELi2ELi4ENS5_IJNS4_1CILi1EEESB_SB_EEEEENS5_IJNSA_ILi64EEENSA_ILi256EEENSA_ILi32EEEEEENS_10tfloat32_tENS5_IJlSB_lEEESI_SJ_NS4_8TiledMMAINS4_8MMA_AtomIJNS4_17SM100_MMA_TF32_SSISI_SI_fLi64ELi256ELNS4_4UMMA5MajorE0ELSO_0ELNSN_7ScaleInE0ELSP_0EEEEEENS4_6LayoutISC_NS5_IJNSA_ILi0EEEST_ST_EEEEENS5_IJNS4_10UnderscoreESW_SW_EEEEENS4_13SM90_TMA_LOADENS4_14ComposedLayoutINS4_7SwizzleILi3ELi4ELi3EEENS4_18smem_ptr_flag_bitsILi32EEENSS_INS5_IJNSA_ILi8EEESG_EEENS5_IJSG_SB_EEEEEEEvNS4_8identityESZ_S19_vS1A_EENS_8epilogue10collective18CollectiveEpilogueINS1C_23Sm100TmaWarpSpecializedILi4ELi2ELi16ELb1ELb0EEEJSH_NS5_IJNSS_ISE_SB_EENSS_ISG_SB_EEEEESI_SJ_SI_SJ_NS1C_6fusion15FusionCallbacksIS1G_NS1K_17LinearCombinationISI_fSI_fLNS_15FloatRoundStyleE2EEESH_S1J_JEEENS4_5SM1004TMEM4LOAD26SM100_TMEM_LOAD_16dp128b8xESZ_S19_NS4_17SM75_U32x4_LDSM_NENS4_14SM90_TMA_STOREES19_NS4_17SM90_U32x4_STSM_NENS4_39AutoVectorizingCopyWithAssumedAlignmentILi128EEEEEEvvEEEEvNT_6ParamsE,"",@"SHT_CUDA_INFO"
	.sectionflags	@""
	.align	4


	//----- nvinfo : EIATTR_CUDA_API_VERSION
	.align		4
        /*0000*/ 	.byte	0x04, 0x37
        /*0002*/ 	.short	(.L_31 - .L_30)
.L_30:
        /*0004*/ 	.word	0x00000082


	//----- nvinfo : EIATTR_KPARAM_INFO
	.align		4
.L_31:
        /*0008*/ 	.byte	0x04, 0x17
        /*000a*/ 	.short	(.L_33 - .L_32)
.L_32:
        /*000c*/ 	.word	0x00000000
        /*0010*/ 	.short	0x0000
        /*0012*/ 	.short	0x0000
        /*0014*/ 	.byte	0x00, 0xf0, 0x01, 0x20


	//----- nvinfo : EIATTR_AT_ENTRY_FRAGMENTS
	.align		4
.L_33:
        /*0018*/ 	.byte	0x04, 0x4f
        /*001a*/ 	.short	(.L_35 - .L_34)


	//   ....[0]....
.L_34:
        /*001c*/ 	.word	0x00000006


	//----- nvinfo : EIATTR_RESERVED_SMEM_USED
	.align		4
.L_35:
        /*0020*/ 	.byte	0x01, 0x41
	.zero		2


	//----- nvinfo : EIATTR_SPARSE_MMA_MASK
	.align		4
        /*0024*/ 	.byte	0x03, 0x50
        /*0026*/ 	.short	0x0000


	//----- nvinfo : EIATTR_TCGEN05_1CTA_USED
	.align		4
        /*0028*/ 	.byte	0x01, 0x51
	.zero		2


	//----- nvinfo : EIATTR_MAXREG_COUNT
	.align		4
        /*002c*/ 	.byte	0x03, 0x1b
        /*002e*/ 	.short	0x00ff


	//----- nvinfo : EIATTR_NUM_BARRIERS
	.align		4
        /*0030*/ 	.byte	0x02, 0x4c
        /*0032*/ 	.byte	0x07
	.zero		1


	//----- nvinfo : EIATTR_EXTERNS
	.align		4
        /*0034*/ 	.byte	0x04, 0x0f
        /*0036*/ 	.short	(.L_37 - .L_36)


	//   ....[0]....
	.align		4
.L_36:
        /*0038*/ 	.word	index@(__assertfail)


	//----- nvinfo : EIATTR_MERCURY_ISA_VERSION
	.align		4
.L_37:
        /*003c*/ 	.byte	0x03, 0x5f
        /*003e*/ 	.short	0x0101


	//----- nvinfo : EIATTR_INT_WARP_WIDE_INSTR_OFFSETS
	.align		4
        /*0040*/ 	.byte	0x04, 0x31
        /*0042*/ 	.short	(.L_39 - .L_38)


	//   ....[0]....
.L_38:
        /*0044*/ 	.word	0x00001de0


	//   ....[1]....
        /*0048*/ 	.word	0x00003880


	//   ....[2]....
        /*004c*/ 	.word	0x000038b0


	//   ....[3]....
        /*0050*/ 	.word	0x00003900


	//   ....[4]....
        /*0054*/ 	.word	0x00004200


	//   ....[5]....
        /*0058*/ 	.word	0x00004260


	//   ....[6]....
        /*005c*/ 	.word	0x00004350


	//   ....[7]....
        /*0060*/ 	.word	0x000043c0


	//   ....[8]....
        /*0064*/ 	.word	0x000044b0


	//   ....[9]....
        /*0068*/ 	.word	0x00004520


	//   ....[10]....
        /*006c*/ 	.word	0x00004620


	//   ....[11]....
        /*0070*/ 	.word	0x000046a0


	//   ....[12]....
        /*0074*/ 	.word	0x000047a0


	//   ....[13]....
        /*0078*/ 	.word	0x00004870


	//   ....[14]....
        /*007c*/ 	.word	0x00004910


	//   ....[15]....
        /*0080*/ 	.word	0x000049e0


	//   ....[16]....
        /*0084*/ 	.word	0x00004a90


	//   ....[17]....
        /*0088*/ 	.word	0x00004b70


	//   ....[18]....
        /*008c*/ 	.word	0x00004cf0


	//   ....[19]....
        /*0090*/ 	.word	0x00004e40


	//----- nvinfo : EIATTR_COOP_GROUP_MASK_REGIDS
	.align		4
.L_39:
        /*0094*/ 	.byte	0x04, 0x29
        /*0096*/ 	.short	(.L_41 - .L_40)


	//   ....[0]....
.L_40:
        /*0098*/ 	.word	0xffffffff


	//   ....[1]....
        /*009c*/ 	.word	0xffffffff


	//   ....[2]....
        /*00a0*/ 	.word	0xffffffff


	//   ....[3]....
        /*00a4*/ 	.word	0xffffffff


	//   ....[4]....
        /*00a8*/ 	.word	0xffffffff


	//   ....[5]....
        /*00ac*/ 	.word	0xffffffff


	//   ....[6]....
        /*00b0*/ 	.word	0xffffffff


	//   ....[7]....
        /*00b4*/ 	.word	0xffffffff


	//   ....[8]....
        /*00b8*/ 	.word	0xffffffff


	//   ....[9]....
        /*00bc*/ 	.word	0xffffffff


	//   ....[10]....
        /*00c0*/ 	.word	0xffffffff


	//   ....[11]....
        /*00c4*/ 	.word	0xffffffff


	//   ....[12]....
        /*00c8*/ 	.word	0xffffffff


	//----- nvinfo : EIATTR_COOP_GROUP_INSTR_OFFSETS
	.align		4
.L_41:
        /*00cc*/ 	.byte	0x04, 0x28
        /*00ce*/ 	.short	(.L_43 - .L_42)


	//   ....[0]....
.L_42:
        /*00d0*/ 	.word	0x00000090


	//   ....[1]....
        /*00d4*/ 	.word	0x000004d0


	//   ....[2]....
        /*00d8*/ 	.word	0x00000640


	//   ....[3]....
        /*00dc*/ 	.word	0x000007e0


	//   ....[4]....
        /*00e0*/ 	.word	0x000008e0


	//   ....[5]....
        /*00e4*/ 	.word	0x00000a50


	//   ....[6]....
        /*00e8*/ 	.word	0x00000bf0


	//   ....[7]....
        /*00ec*/ 	.word	0x00001cc0


	//   ....[8]....
        /*00f0*/ 	.word	0x00002aa0


	//   ....[9]....
        /*00f4*/ 	.word	0x00002cb0


	//   ....[10]....
        /*00f8*/ 	.word	0x00002ce0


	//   ....[11]....
        /*00fc*/ 	.word	0x00003770


	//   ....[12]....
        /*0100*/ 	.word	0x000039a0


	//----- nvinfo : EIATTR_VRC_CTA_INIT_COUNT
	.align		4
.L_43:
        /*0104*/ 	.byte	0x02, 0x4a
        /*0106*/ 	.byte	0x80
	.zero		1


	//----- nvinfo : EIATTR_SYSCALL_OFFSETS
	.align		4
        /*0108*/ 	.byte	0x04, 0x46
        /*010a*/ 	.short	(.L_45 - .L_44)


	//   ....[0]....
.L_44:
        /*010c*/ 	.word	0x000058f0


	//   ....[1]....
        /*0110*/ 	.word	0x000059e0


	//   ....[2]....
        /*0114*/ 	.word	0x00006200


	//   ....[3]....
        /*0118*/ 	.word	0x00006bc0


	//   ....[4]....
        /*011c*/ 	.word	0x00007520


	//   ....[5]....
        /*0120*/ 	.word	0x00007ed0


	//   ....[6]....
        /*0124*/ 	.word	0x00008880


	//   ....[7]....
        /*0128*/ 	.word	0x00009260


	//   ....[8]....
        /*012c*/ 	.word	0x00009c10


	//   ....[9]....
        /*0130*/ 	.word	0x0000a570


	//----- nvinfo : EIATTR_MBARRIER_INSTR_OFFSETS
	.align		4
.L_45:
        /*0134*/ 	.byte	0x04, 0x39
        /*0136*/ 	.short	(.L_47 - .L_46)


	//   ....[0]....
.L_46:
        /*0138*/ 	.word	0x000005b0
        /*013c*/ 	.word	0x000000ff
        /*0140*/ 	.word	0x00000000
        /*0144*/ 	.short	0x0100
        /*0146*/ 	.byte	0x05
	.zero		1


	//   ....[1]....
        /*0148*/ 	.word	0x000005c0
        /*014c*/ 	.word	0x000000ff
        /*0150*/ 	.word	0x00000020
        /*0154*/ 	.short	0x0100
        /*0156*/ 	.byte	0x05
	.zero		1


	//   ....[2]....
        /*0158*/ 	.word	0x000005d0
        /*015c*/ 	.word	0x000000ff
        /*0160*/ 	.word	0x00000008
        /*0164*/ 	.short	0x0100
        /*0166*/ 	.byte	0x05
	.zero		1


	//   ....[3]....
        /*0168*/ 	.word	0x000005e0
        /*016c*/ 	.word	0x000000ff
        /*0170*/ 	.word	0x00000028
        /*0174*/ 	.short	0x0100
        /*0176*/ 	.byte	0x05
	.zero		1


	//   ....[4]....
        /*0178*/ 	.word	0x000005f0
        /*017c*/ 	.word	0x000000ff
        /*0180*/ 	.word	0x00000010
        /*0184*/ 	.short	0x0100
        /*0186*/ 	.byte	0x05
	.zero		1


	//   ....[5]....
        /*0188*/ 	.word	0x00000600
        /*018c*/ 	.word	0x000000ff
        /*0190*/ 	.word	0x00000030
        /*0194*/ 	.short	0x0100
        /*0196*/ 	.byte	0x05
	.zero		1


	//   ....[6]....
        /*0198*/ 	.word	0x00000610
        /*019c*/ 	.word	0x000000ff
        /*01a0*/ 	.word	0x00000018
        /*01a4*/ 	.short	0x0100
        /*01a6*/ 	.byte	0x05
	.zero		1


	//   ....[7]....
        /*01a8*/ 	.word	0x00000620
        /*01ac*/ 	.word	0x000000ff
        /*01b0*/ 	.word	0x00000038
        /*01b4*/ 	.short	0x0100
        /*01b6*/ 	.byte	0x05
	.zero		1


	//   ....[8]....
        /*01b8*/ 	.word	0x00000750
        /*01bc*/ 	.word	0x000000ff
        /*01c0*/ 	.word	0x00000040
        /*01c4*/ 	.short	0x0100
        /*01c6*/ 	.byte	0x07
	.zero		1


	//   ....[9]....
        /*01c8*/ 	.word	0x00000760
        /*01cc*/ 	.word	0x000000ff
        /*01d0*/ 	.word	0x00000060
        /*01d4*/ 	.short	0x0100
        /*01d6*/ 	.byte	0x07
	.zero		1


	//   ....[10]....
        /*01d8*/ 	.word	0x00000770
        /*01dc*/ 	.word	0x000000ff
        /*01e0*/ 	.word	0x00000048
        /*01e4*/ 	.short	0x0100
        /*01e6*/ 	.byte	0x07
	.zero		1


	//   ....[11]....
        /*01e8*/ 	.word	0x00000780
        /*01ec*/ 	.word	0x000000ff
        /*01f0*/ 	.word	0x00000068
        /*01f4*/ 	.short	0x0100
        /*01f6*/ 	.byte	0x07
	.zero		1


	//   ....[12]....
        /*01f8*/ 	.word	0x00000790
        /*01fc*/ 	.word	0x000000ff
        /*0200*/ 	.word	0x00000050
        /*0204*/ 	.short	0x0100
        /*0206*/ 	.byte	0x07
	.zero		1


	//   ....[13]....
        /*0208*/ 	.word	0x000007a0
        /*020c*/ 	.word	0x000000ff
        /*0210*/ 	.word	0x00000070
        /*0214*/ 	.short	0x0100
        /*0216*/ 	.byte	0x07
	.zero		1


	//   ....[14]....
        /*0218*/ 	.word	0x000007b0
        /*021c*/ 	.word	0x000000ff
        /*0220*/ 	.word	0x00000058
        /*0224*/ 	.short	0x0100
        /*0226*/ 	.byte	0x07
	.zero		1


	//   ....[15]....
        /*0228*/ 	.word	0x000007c0
        /*022c*/ 	.word	0x000000ff
        /*0230*/ 	.word	0x00000078
        /*0234*/ 	.short	0x0100
        /*0236*/ 	.byte	0x07
	.zero		1


	//   ....[16]....
        /*0238*/ 	.word	0x000008b0
        /*023c*/ 	.word	0x000000ff
        /*0240*/ 	.word	0x00000080
        /*0244*/ 	.short	0x0100
        /*0246*/ 	.byte	0x05
	.zero		1


	//   ....[17]....
        /*0248*/ 	.word	0x000008c0
        /*024c*/ 	.word	0x000000ff
        /*0250*/ 	.word	0x00000088
        /*0254*/ 	.short	0x0100
        /*0256*/ 	.byte	0x05
	.zero		1


	//   ....[18]....
        /*0258*/ 	.word	0x00000a00
        /*025c*/ 	.word	0x000000ff
        /*0260*/ 	.word	0x00000090
        /*0264*/ 	.short	0x0100
        /*0266*/ 	.byte	0x05
	.zero		1


	//   ....[19]....
        /*0268*/ 	.word	0x00000a10
        /*026c*/ 	.word	0x000000ff
        /*0270*/ 	.word	0x000000a0
        /*0274*/ 	.short	0x0100
        /*0276*/ 	.byte	0x05
	.zero		1


	//   ....[20]....
        /*0278*/ 	.word	0x00000a20
        /*027c*/ 	.word	0x000000ff
        /*0280*/ 	.word	0x00000098
        /*0284*/ 	.short	0x0100
        /*0286*/ 	.byte	0x05
	.zero		1


	//   ....[21]....
        /*0288*/ 	.word	0x00000a30
        /*028c*/ 	.word	0x000000ff
        /*0290*/ 	.word	0x000000a8
        /*0294*/ 	.short	0x0100
        /*0296*/ 	.byte	0x05
	.zero		1


	//   ....[22]....
        /*0298*/ 	.word	0x00000b60
        /*029c*/ 	.word	0x000000ff
        /*02a0*/ 	.word	0x000000b0
        /*02a4*/ 	.short	0x0100
        /*02a6*/ 	.byte	0x07
	.zero		1


	//   ....[23]....
        /*02a8*/ 	.word	0x00000b70
        /*02ac*/ 	.word	0x000000ff
        /*02b0*/ 	.word	0x000000d0
        /*02b4*/ 	.short	0x0100
        /*02b6*/ 	.byte	0x07
	.zero		1


	//   ....[24]....
        /*02b8*/ 	.word	0x00000b80
        /*02bc*/ 	.word	0x000000ff
        /*02c0*/ 	.word	0x000000b8
        /*02c4*/ 	.short	0x0100
        /*02c6*/ 	.byte	0x07
	.zero		1


	//   ....[25]....
        /*02c8*/ 	.word	0x00000b90
        /*02cc*/ 	.word	0x000000ff
        /*02d0*/ 	.word	0x000000d8
        /*02d4*/ 	.short	0x0100
        /*02d6*/ 	.byte	0x07
	.zero		1


	//   ....[26]....
        /*02d8*/ 	.word	0x00000ba0
        /*02dc*/ 	.word	0x000000ff
        /*02e0*/ 	.word	0x000000c0
        /*02e4*/ 	.short	0x0100
        /*02e6*/ 	.byte	0x07
	.zero		1


	//   ....[27]....
        /*02e8*/ 	.word	0x00000bb0
        /*02ec*/ 	.word	0x000000ff
        /*02f0*/ 	.word	0x000000e0
        /*02f4*/ 	.short	0x0100
        /*02f6*/ 	.byte	0x07
	.zero		1


	//   ....[28]....
        /*02f8*/ 	.word	0x00000bc0
        /*02fc*/ 	.word	0x000000ff
        /*0300*/ 	.word	0x000000c8
        /*0304*/ 	.short	0x0100
        /*0306*/ 	.byte	0x07
	.zero		1


	//   ....[29]....
        /*0308*/ 	.word	0x00000bd0
        /*030c*/ 	.word	0x000000ff
        /*0310*/ 	.word	0x000000e8
        /*0314*/ 	.short	0x0100
        /*0316*/ 	.byte	0x07
	.zero		1


	//   ....[30]....
        /*0318*/ 	.word	0x00000cc0
        /*031c*/ 	.word	0x000000ff
        /*0320*/ 	.word	0x000000f0
        /*0324*/ 	.short	0x0100
        /*0326*/ 	.byte	0x05
	.zero		1


	//   ....[31]....
        /*0328*/ 	.word	0x00000cd0
        /*032c*/ 	.word	0x000000ff
        /*0330*/ 	.word	0x00000100
        /*0334*/ 	.short	0x0100
        /*0336*/ 	.byte	0x05
	.zero		1


	//   ....[32]....
        /*0338*/ 	.word	0x00000ce0
        /*033c*/ 	.word	0x000000ff
        /*0340*/ 	.word	0x000000f8
        /*0344*/ 	.short	0x0100
        /*0346*/ 	.byte	0x05
	.zero		1


	//   ....[33]....
        /*0348*/ 	.word	0x00000cf0
        /*034c*/ 	.word	0x000000ff
        /*0350*/ 	.word	0x00000108
        /*0354*/ 	.short	0x0100
        /*0356*/ 	.byte	0x05
	.zero		1


	//   ....[34]....
        /*0358*/ 	.word	0x000015c0
        /*035c*/ 	.word	0x00000002
        /*0360*/ 	.word	0x00000100
        /*0364*/ 	.short	0x010a
        /*0366*/ 	.byte	0xff
	.zero		1


	//   ....[35]....
        /*0368*/ 	.word	0x000015f0
        /*036c*/ 	.word	0x00000002
        /*0370*/ 	.word	0x000000f0
        /*0374*/ 	.short	0x0101
        /*0376*/ 	.byte	0xff
	.zero		1


	//   ....[36]....
        /*0378*/ 	.word	0x000016c0
        /*037c*/ 	.word	0x000000ff
        /*0380*/ 	.word	0x00000020
        /*0384*/ 	.short	0x010a
        /*0386*/ 	.byte	0x08
	.zero		1


	//   ....[37]....
        /*0388*/ 	.word	0x00001760
        /*038c*/ 	.word	0x000000ff
        /*0390*/ 	.word	0x00000020
        /*0394*/ 	.short	0x010a
        /*0396*/ 	.byte	0x21
	.zero		1


	//   ....[38]....
        /*0398*/ 	.word	0x000018b0
        /*039c*/ 	.word	0x000000ff
        /*03a0*/ 	.word	0x00000020
        /*03a4*/ 	.short	0x010a
        /*03a6*/ 	.byte	0x08
	.zero		1


	//   ....[39]....
        /*03a8*/ 	.word	0x000019c0
        /*03ac*/ 	.word	0x000000ff
        /*03b0*/ 	.word	0x00000088
        /*03b4*/ 	.short	0x0101
        /*03b6*/ 	.byte	0x04
	.zero		1


	//   ....[40]....
        /*03b8*/ 	.word	0x000019e0
        /*03bc*/ 	.word	0x000000ff
        /*03c0*/ 	.word	0x00000020
        /*03c4*/ 	.short	0x010a
        /*03c6*/ 	.byte	0x08
	.zero		1


	//   ....[41]....
        /*03c8*/ 	.word	0x00001a60
        /*03cc*/ 	.word	0x000000ff
        /*03d0*/ 	.word	0x00000020
        /*03d4*/ 	.short	0x010a
        /*03d6*/ 	.byte	0x11
	.zero		1


	//   ....[42]....
        /*03d8*/ 	.word	0x00001bb0
        /*03dc*/ 	.word	0x000000ff
        /*03e0*/ 	.word	0x00000020
        /*03e4*/ 	.short	0x010a
        /*03e6*/ 	.byte	0x08
	.zero		1


	//   ....[43]....
        /*03e8*/ 	.word	0x00001cf0
        /*03ec*/ 	.word	0x00000002
        /*03f0*/ 	.word	0x00000090
        /*03f4*/ 	.short	0x010a
        /*03f6*/ 	.byte	0xff
	.zero		1


	//   ....[44]....
        /*03f8*/ 	.word	0x00001db0
        /*03fc*/ 	.word	0x00000002
        /*0400*/ 	.word	0x00000000
        /*0404*/ 	.short	0x0101
        /*0406*/ 	.byte	0xff
	.zero		1


	//   ....[45]....
        /*0408*/ 	.word	0x00002310
        /*040c*/ 	.word	0x000000ff
        /*0410*/ 	.word	0x00000000
        /*0414*/ 	.short	0x010a
        /*0416*/ 	.byte	0x05
	.zero		1


	//   ....[46]....
        /*0418*/ 	.word	0x000023a0
        /*041c*/ 	.word	0x000000ff
        /*0420*/ 	.word	0x00000000
        /*0424*/ 	.short	0x010a
        /*0426*/ 	.byte	0x05
	.zero		1


	//   ....[47]....
        /*0428*/ 	.word	0x00002430
        /*042c*/ 	.word	0x000000ff
        /*0430*/ 	.word	0x00000000
        /*0434*/ 	.short	0x010a
        /*0436*/ 	.byte	0x05
	.zero		1


	//   ....[48]....
        /*0438*/ 	.word	0x000024d0
        /*043c*/ 	.word	0x00000000
        /*0440*/ 	.word	0x00000000
        /*0444*/ 	.short	0x010a
        /*0446*/ 	.byte	0xff
	.zero		1


	//   ....[49]....
        /*0448*/ 	.word	0x000025f0
        /*044c*/ 	.word	0x00000000
        /*0450*/ 	.word	0x000000f0
        /*0454*/ 	.short	0x010a
        /*0456*/ 	.byte	0xff
	.zero		1


	//   ....[50]....
        /*0458*/ 	.word	0x00002660
        /*045c*/ 	.word	0x00000000
        /*0460*/ 	.word	0x00000000
        /*0464*/ 	.short	0x0101
        /*0466*/ 	.byte	0xff
	.zero		1


	//   ....[51]....
        /*0468*/ 	.word	0x00002680
        /*046c*/ 	.word	0x000000ff
        /*0470*/ 	.word	0x000000a0
        /*0474*/ 	.short	0x010a
        /*0476*/ 	.byte	0x05
	.zero		1


	//   ....[52]....
        /*0478*/ 	.word	0x000027a0
        /*047c*/ 	.word	0x00000000
        /*0480*/ 	.word	0x00000090
        /*0484*/ 	.short	0x010a
        /*0486*/ 	.byte	0xff
	.zero		1


	//   ....[53]....
        /*0488*/ 	.word	0x000028a0
        /*048c*/ 	.word	0x00000000
        /*0490*/ 	.word	0x00000000
        /*0494*/ 	.short	0x0101
        /*0496*/ 	.byte	0xff
	.zero		1


	//   ....[54]....
        /*0498*/ 	.word	0x00002930
        /*049c*/ 	.word	0x000000ff
        /*04a0*/ 	.word	0x000000a0
        /*04a4*/ 	.short	0x0106
        /*04a6*/ 	.byte	0x05
	.zero		1


	//   ....[55]....
        /*04a8*/ 	.word	0x00002950
        /*04ac*/ 	.word	0x000000ff
        /*04b0*/ 	.word	0x000000a0
        /*04b4*/ 	.short	0x010a
        /*04b6*/ 	.byte	0x05
	.zero		1


	//   ....[56]....
        /*04b8*/ 	.word	0x000029e0
        /*04bc*/ 	.word	0x000000ff
        /*04c0*/ 	.word	0x000000a0
        /*04c4*/ 	.short	0x0106
        /*04c6*/ 	.byte	0x04
	.zero		1


	//   ....[57]....
        /*04c8*/ 	.word	0x00002a20
        /*04cc*/ 	.word	0x00000000
        /*04d0*/ 	.word	0x000000a0
        /*04d4*/ 	.short	0x010a
        /*04d6*/ 	.byte	0xff
	.zero		1


	//   ....[58]....
        /*04d8*/ 	.word	0x00002f60
        /*04dc*/ 	.word	0x00000000
        /*04e0*/ 	.word	0x00000090
        /*04e4*/ 	.short	0x010a
        /*04e6*/ 	.byte	0xff
	.zero		1


	//   ....[59]....
        /*04e8*/ 	.word	0x00003060
        /*04ec*/ 	.word	0x00000003
        /*04f0*/ 	.word	0x00000000
        /*04f4*/ 	.short	0x0101
        /*04f6*/ 	.byte	0xff
	.zero		1


	//   ....[60]....
        /*04f8*/ 	.word	0x00003070
        /*04fc*/ 	.word	0x000000ff
        /*0500*/ 	.word	0x00000000
        /*0504*/ 	.short	0x010a
        /*0506*/ 	.byte	0x06
	.zero		1


	//   ....[61]....
        /*0508*/ 	.word	0x000030f0
        /*050c*/ 	.word	0x000000ff
        /*0510*/ 	.word	0x000000d0
        /*0514*/ 	.short	0x010a
        /*0516*/ 	.byte	0x07
	.zero		1


	//   ....[62]....
        /*0518*/ 	.word	0x000031d0
        /*051c*/ 	.word	0x000000ff
        /*0520*/ 	.word	0x00000000
        /*0524*/ 	.short	0x010a
        /*0526*/ 	.byte	0x06
	.zero		1


	//   ....[63]....
        /*0528*/ 	.word	0x00003300
        /*052c*/ 	.word	0x000000ff
        /*0530*/ 	.word	0x00000000
        /*0534*/ 	.short	0x010a
        /*0536*/ 	.byte	0x1a
	.zero		1


	//   ....[64]....
        /*0538*/ 	.word	0x000035a0
        /*053c*/ 	.word	0x000000ff
        /*0540*/ 	.word	0x00000000
        /*0544*/ 	.short	0x010a
        /*0546*/ 	.byte	0x06
	.zero		1


	//   ....[65]....
        /*0548*/ 	.word	0x00003630
        /*054c*/ 	.word	0x000000ff
        /*0550*/ 	.word	0x00000000
        /*0554*/ 	.short	0x010a
        /*0556*/ 	.byte	0x06
	.zero		1


	//   ....[66]....
        /*0558*/ 	.word	0x000036c0
        /*055c*/ 	.word	0x000000ff
        /*0560*/ 	.word	0x00000000
        /*0564*/ 	.short	0x010a
        /*0566*/ 	.byte	0x06
	.zero		1


	//   ....[67]....
        /*0568*/ 	.word	0x00003750
        /*056c*/ 	.word	0x000000ff
        /*0570*/ 	.word	0x00000000
        /*0574*/ 	.short	0x010a
        /*0576*/ 	.byte	0x07
	.zero		1


	//   ....[68]....
        /*0578*/ 	.word	0x00003ba0
        /*057c*/ 	.word	0x00000000
        /*0580*/ 	.word	0x00000090
        /*0584*/ 	.short	0x010a
        /*0586*/ 	.byte	0xff
	.zero		1


	//   ....[69]....
        /*0588*/ 	.word	0x00003c60
        /*058c*/ 	.word	0x00000000
        /*0590*/ 	.word	0x00000000
        /*0594*/ 	.short	0x0101
        /*0596*/ 	.byte	0xff
	.zero		1


	//   ....[70]....
        /*0598*/ 	.word	0x00003f80
        /*059c*/ 	.word	0x000000ff
        /*05a0*/ 	.word	0x00000088
        /*05a4*/ 	.short	0x010a
        /*05a6*/ 	.byte	0x07
	.zero		1


	//   ....[71]....
        /*05a8*/ 	.word	0x00004180
        /*05ac*/ 	.word	0x000000ff
        /*05b0*/ 	.word	0x00000060
        /*05b4*/ 	.short	0x010a
        /*05b6*/ 	.byte	0x07
	.zero		1


	//   ....[72]....
        /*05b8*/ 	.word	0x00004300
        /*05bc*/ 	.word	0x000000ff
        /*05c0*/ 	.word	0x00000040
        /*05c4*/ 	.short	0x010b
        /*05c6*/ 	.byte	0x07
	.zero		1


	//   ....[73]....
        /*05c8*/ 	.word	0x00004310
        /*05cc*/ 	.word	0x000000ff
        /*05d0*/ 	.word	0x00000000
        /*05d4*/ 	.short	0x0101
        /*05d6*/ 	.byte	0x15
	.zero		1


	//   ....[74]....
        /*05d8*/ 	.word	0x00004320
        /*05dc*/ 	.word	0x000000ff
        /*05e0*/ 	.word	0x00000068
        /*05e4*/ 	.short	0x010a
        /*05e6*/ 	.byte	0x07
	.zero		1


	//   ....[75]....
        /*05e8*/ 	.word	0x00004460
        /*05ec*/ 	.word	0x000000ff
        /*05f0*/ 	.word	0x00000048
        /*05f4*/ 	.short	0x010b
        /*05f6*/ 	.byte	0x07
	.zero		1


	//   ....[76]....
        /*05f8*/ 	.word	0x00004470
        /*05fc*/ 	.word	0x000000ff
        /*0600*/ 	.word	0x00000000
        /*0604*/ 	.short	0x0101
        /*0606*/ 	.byte	0x0f
	.zero		1


	//   ....[77]....
        /*0608*/ 	.word	0x00004480
        /*060c*/ 	.word	0x000000ff
        /*0610*/ 	.word	0x00000070
        /*0614*/ 	.short	0x010a
        /*0616*/ 	.byte	0x07
	.zero		1


	//   ....[78]....
        /*0618*/ 	.word	0x000045d0
        /*061c*/ 	.word	0x000000ff
        /*0620*/ 	.word	0x00000050
        /*0624*/ 	.short	0x010b
        /*0626*/ 	.byte	0x07
	.zero		1


	//   ....[79]....
        /*0628*/ 	.word	0x000045e0
        /*062c*/ 	.word	0x000000ff
        /*0630*/ 	.word	0x00000000
        /*0634*/ 	.short	0x0101
        /*0636*/ 	.byte	0x0e
	.zero		1


	//   ....[80]....
        /*0638*/ 	.word	0x000045f0
        /*063c*/ 	.word	0x000000ff
        /*0640*/ 	.word	0x00000078
        /*0644*/ 	.short	0x010a
        /*0646*/ 	.byte	0x07
	.zero		1


	//   ....[81]....
        /*0648*/ 	.word	0x00004750
        /*064c*/ 	.word	0x000000ff
        /*0650*/ 	.word	0x00000058
        /*0654*/ 	.short	0x010b
        /*0656*/ 	.byte	0x07
	.zero		1


	//   ....[82]....
        /*0658*/ 	.word	0x00004760
        /*065c*/ 	.word	0x000000ff
        /*0660*/ 	.word	0x00000000
        /*0664*/ 	.short	0x0101
        /*0666*/ 	.byte	0x0d
	.zero		1


	//   ....[83]....
        /*0668*/ 	.word	0x00004770
        /*066c*/ 	.word	0x000000ff
        /*0670*/ 	.word	0x00000060
        /*0674*/ 	.short	0x010a
        /*0676*/ 	.byte	0x07
	.zero		1


	//   ....[84]....
        /*0678*/ 	.word	0x000048c0
        /*067c*/ 	.word	0x000000ff
        /*0680*/ 	.word	0x00000040
        /*0684*/ 	.short	0x010b
        /*0686*/ 	.byte	0x07
	.zero		1


	//   ....[85]....
        /*0688*/ 	.word	0x000048d0
        /*068c*/ 	.word	0x000000ff
        /*0690*/ 	.word	0x00000000
        /*0694*/ 	.short	0x0101
        /*0696*/ 	.byte	0x15
	.zero		1


	//   ....[86]....
        /*0698*/ 	.word	0x000048e0
        /*069c*/ 	.word	0x000000ff
        /*06a0*/ 	.word	0x00000068
        /*06a4*/ 	.short	0x010a
        /*06a6*/ 	.byte	0x07
	.zero		1


	//   ....[87]....
        /*06a8*/ 	.word	0x00004a30
        /*06ac*/ 	.word	0x000000ff
        /*06b0*/ 	.word	0x00000048
        /*06b4*/ 	.short	0x010b
        /*06b6*/ 	.byte	0x07
	.zero		1


	//   ....[88]....
        /*06b8*/ 	.word	0x00004a40
        /*06bc*/ 	.word	0x000000ff
        /*06c0*/ 	.word	0x00000000
        /*06c4*/ 	.short	0x0101
        /*06c6*/ 	.byte	0x0f
	.zero		1


	//   ....[89]....
        /*06c8*/ 	.word	0x00004a50
        /*06cc*/ 	.word	0x000000ff
        /*06d0*/ 	.word	0x00000070
        /*06d4*/ 	.short	0x010a
        /*06d6*/ 	.byte	0x07
	.zero		1


	//   ....[90]....
        /*06d8*/ 	.word	0x00004bd0
        /*06dc*/ 	.word	0x000000ff
        /*06e0*/ 	.word	0x00000050
        /*06e4*/ 	.short	0x010b
        /*06e6*/ 	.byte	0x07
	.zero		1


	//   ....[91]....
        /*06e8*/ 	.word	0x00004c10
        /*06ec*/ 	.word	0x000000ff
        /*06f0*/ 	.word	0x00000000
        /*06f4*/ 	.short	0x0101
        /*06f6*/ 	.byte	0x0e
	.zero		1


	//   ....[92]....
        /*06f8*/ 	.word	0x00004c50
        /*06fc*/ 	.word	0x000000ff
        /*0700*/ 	.word	0x00000078
        /*0704*/ 	.short	0x010a
        /*0706*/ 	.byte	0x07
	.zero		1


	//   ....[93]....
        /*0708*/ 	.word	0x00004e80
        /*070c*/ 	.word	0x000000ff
        /*0710*/ 	.word	0x00000058
        /*0714*/ 	.short	0x010b
        /*0716*/ 	.byte	0x07
	.zero		1


	//   ....[94]....
        /*0718*/ 	.word	0x00004ea0
        /*071c*/ 	.word	0x000000ff
        /*0720*/ 	.word	0x00000000
        /*0724*/ 	.short	0x0101
        /*0726*/ 	.byte	0x0d
	.zero		1


	//   ....[95]....
        /*0728*/ 	.word	0x00004ec0
        /*072c*/ 	.word	0x000000ff
        /*0730*/ 	.word	0x00000060
        /*0734*/ 	.short	0x010a
        /*0736*/ 	.byte	0x07
	.zero		1


	//   ....[96]....
        /*0738*/ 	.word	0x00004ee0
        /*073c*/ 	.word	0x000000ff
        /*0740*/ 	.word	0x00000068
        /*0744*/ 	.short	0x010a
        /*0746*/ 	.byte	0x07
	.zero		1


	//   ....[97]....
        /*0748*/ 	.word	0x00004f00
        /*074c*/ 	.word	0x000000ff
        /*0750*/ 	.word	0x00000070
        /*0754*/ 	.short	0x010a
        /*0756*/ 	.byte	0x07
	.zero		1


	//   ....[98]....
        /*0758*/ 	.word	0x00004f50
        /*075c*/ 	.word	0x00000002
        /*0760*/ 	.word	0x00000078
        /*0764*/ 	.short	0x010a
        /*0766*/ 	.byte	0xff
	.zero		1


	//   ....[99]....
        /*0768*/ 	.word	0x000052b0
        /*076c*/ 	.word	0x00000000
        /*0770*/ 	.word	0x00000090
        /*0774*/ 	.short	0x010a
        /*0776*/ 	.byte	0xff
	.zero		1


	//   ....[100]....
        /*0778*/ 	.word	0x000053c0
        /*077c*/ 	.word	0x00000000
        /*0780*/ 	.word	0x00000000
        /*0784*/ 	.short	0x0101
        /*0786*/ 	.byte	0xff
	.zero		1


	//   ....[101]....
        /*0788*/ 	.word	0x00005e40
        /*078c*/ 	.word	0x000000ff
        /*0790*/ 	.word	0x00000040
        /*0794*/ 	.short	0x010a
        /*0796*/ 	.byte	0x30
	.zero		1


	//   ....[102]....
        /*0798*/ 	.word	0x00005e70
        /*079c*/ 	.word	0x00000053
        /*07a0*/ 	.word	0x000000b0
        /*07a4*/ 	.short	0x010a
        /*07a6*/ 	.byte	0xff
	.zero		1


	//   ....[103]....
        /*07a8*/ 	.word	0x00005fe0
        /*07ac*/ 	.word	0x000000ff
        /*07b0*/ 	.word	0x00000040
        /*07b4*/ 	.short	0x010a
        /*07b6*/ 	.byte	0x30
	.zero		1


	//   ....[104]....
        /*07b8*/ 	.word	0x000060e0
        /*07bc*/ 	.word	0x00000053
        /*07c0*/ 	.word	0x000000b0
        /*07c4*/ 	.short	0x010a
        /*07c6*/ 	.byte	0xff
	.zero		1


	//   ....[105]....
        /*07c8*/ 	.word	0x000068e0
        /*07cc*/ 	.word	0x00000000
        /*07d0*/ 	.word	0x00000000
        /*07d4*/ 	.short	0x0101
        /*07d6*/ 	.byte	0xff
	.zero		1


	//   ....[106]....
        /*07d8*/ 	.word	0x000068f0
        /*07dc*/ 	.word	0x00000002
        /*07e0*/ 	.word	0x00000040
        /*07e4*/ 	.short	0x010a
        /*07e6*/ 	.byte	0xff
	.zero		1


	//   ....[107]....
        /*07e8*/ 	.word	0x000069c0
        /*07ec*/ 	.word	0x00000002
        /*07f0*/ 	.word	0x00000040
        /*07f4*/ 	.short	0x010a
        /*07f6*/ 	.byte	0xff
	.zero		1


	//   ....[108]....
        /*07f8*/ 	.word	0x00007240
        /*07fc*/ 	.word	0x00000015
        /*0800*/ 	.word	0x00000000
        /*0804*/ 	.short	0x0101
        /*0806*/ 	.byte	0xff
	.zero		1


	//   ....[109]....
        /*0808*/ 	.word	0x00007260
        /*080c*/ 	.word	0x00000000
        /*0810*/ 	.word	0x00000040
        /*0814*/ 	.short	0x010a
        /*0816*/ 	.byte	0xff
	.zero		1


	//   ....[110]....
        /*0818*/ 	.word	0x00007320
        /*081c*/ 	.word	0x00000000
        /*0820*/ 	.word	0x00000040
        /*0824*/ 	.short	0x010a
        /*0826*/ 	.byte	0xff
	.zero		1


	//   ....[111]....
        /*0828*/ 	.word	0x00007bb0
        /*082c*/ 	.word	0x00000015
        /*0830*/ 	.word	0x00000000
        /*0834*/ 	.short	0x0101
        /*0836*/ 	.byte	0xff
	.zero		1


	//   ....[112]....
        /*0838*/ 	.word	0x00007bd0
        /*083c*/ 	.word	0x00000000
        /*0840*/ 	.word	0x00000040
        /*0844*/ 	.short	0x010a
        /*0846*/ 	.byte	0xff
	.zero		1


	//   ....[113]....
        /*0848*/ 	.word	0x00007c90
        /*084c*/ 	.word	0x00000000
        /*0850*/ 	.word	0x00000040
        /*0854*/ 	.short	0x010a
        /*0856*/ 	.byte	0xff
	.zero		1


	//   ....[114]....
        /*0858*/ 	.word	0x00008550
        /*085c*/ 	.word	0x00000015
        /*0860*/ 	.word	0x00000000
        /*0864*/ 	.short	0x0101
        /*0866*/ 	.byte	0xff
	.zero		1


	//   ....[115]....
        /*0868*/ 	.word	0x00008570
        /*086c*/ 	.word	0x00000000
        /*0870*/ 	.word	0x00000040
        /*0874*/ 	.short	0x010a
        /*0876*/ 	.byte	0xff
	.zero		1


	//   ....[116]....
        /*0878*/ 	.word	0x00008630
        /*087c*/ 	.word	0x00000000
        /*0880*/ 	.word	0x00000040
        /*0884*/ 	.short	0x010a
        /*0886*/ 	.byte	0xff
	.zero		1


	//   ....[117]....
        /*0888*/ 	.word	0x00008f30
        /*088c*/ 	.word	0x00000015
        /*0890*/ 	.word	0x00000000
        /*0894*/ 	.short	0x0101
        /*0896*/ 	.byte	0xff
	.zero		1


	//   ....[118]....
        /*0898*/ 	.word	0x00008f50
        /*089c*/ 	.word	0x00000000
        /*08a0*/ 	.word	0x00000040
        /*08a4*/ 	.short	0x010a
        /*08a6*/ 	.byte	0xff
	.zero		1


	//   ....[119]....
        /*08a8*/ 	.word	0x00009010
        /*08ac*/ 	.word	0x00000000
        /*08b0*/ 	.word	0x00000040
        /*08b4*/ 	.short	0x010a
        /*08b6*/ 	.byte	0xff
	.zero		1


	//   ....[120]....
        /*08b8*/ 	.word	0x000098e0
        /*08bc*/ 	.word	0x00000015
        /*08c0*/ 	.word	0x00000000
        /*08c4*/ 	.short	0x0101
        /*08c6*/ 	.byte	0xff
	.zero		1


	//   ....[121]....
        /*08c8*/ 	.word	0x00009900
        /*08cc*/ 	.word	0x00000000
        /*08d0*/ 	.word	0x00000040
        /*08d4*/ 	.short	0x010a
        /*08d6*/ 	.byte	0xff
	.zero		1


	//   ....[122]....
        /*08d8*/ 	.word	0x000099c0
        /*08dc*/ 	.word	0x00000000
        /*08e0*/ 	.word	0x00000040
        /*08e4*/ 	.short	0x010a
        /*08e6*/ 	.byte	0xff
	.zero		1


	//   ....[123]....
        /*08e8*/ 	.word	0x0000a290
        /*08ec*/ 	.word	0x00000015
        /*08f0*/ 	.word	0x00000000
        /*08f4*/ 	.short	0x0101
        /*08f6*/ 	.byte	0xff
	.zero		1


	//   ....[124]....
        /*08f8*/ 	.word	0x0000a2b0
        /*08fc*/ 	.word	0x00000000
        /*0900*/ 	.word	0x00000040
        /*0904*/ 	.short	0x010a
        /*0906*/ 	.byte	0xff
	.zero		1


	//   ....[125]....
        /*0908*/ 	.word	0x0000a370
        /*090c*/ 	.word	0x00000000
        /*0910*/ 	.word	0x00000040
        /*0914*/ 	.short	0x010a
        /*0916*/ 	.byte	0xff
	.zero		1


	//   ....[126]....
        /*0918*/ 	.word	0x0000a6e0
        /*091c*/ 	.word	0x000000ff
        /*0920*/ 	.word	0x00000000
        /*0924*/ 	.short	0x0101
        /*0926*/ 	.byte	0x05
	.zero		1


	//   ....[127]....
        /*0928*/ 	.word	0x0000ac50
        /*092c*/ 	.word	0x00000000
        /*0930*/ 	.word	0x00000000
        /*0934*/ 	.short	0x0101
        /*0936*/ 	.byte	0xff
	.zero		1


	//   ....[128]....
        /*0938*/ 	.word	0x0000aec0
        /*093c*/ 	.word	0x000000ff
        /*0940*/ 	.word	0x00000000
        /*0944*/ 	.short	0x0101
        /*0946*/ 	.byte	0x04
	.zero		1


	//   ....[129]....
        /*0948*/ 	.word	0x0000aee0
        /*094c*/ 	.word	0x00000002
        /*0950*/ 	.word	0x00000100
        /*0954*/ 	.short	0x010a
        /*0956*/ 	.byte	0xff
	.zero		1


	//   ....[130]....
        /*0958*/ 	.word	0x0000af40
        /*095c*/ 	.word	0x00000002
        /*0960*/ 	.word	0x00000020
        /*0964*/ 	.short	0x010a
        /*0966*/ 	.byte	0xff
	.zero		1


	//   ....[131]....
        /*0968*/ 	.word	0x0000afa0
        /*096c*/ 	.word	0x00000002
        /*0970*/ 	.word	0x00000020
        /*0974*/ 	.short	0x010a
        /*0976*/ 	.byte	0xff
	.zero		1


	//   ....[132]....
        /*0978*/ 	.word	0x0000aff0
        /*097c*/ 	.word	0x00000002
        /*0980*/ 	.word	0x00000090
        /*0984*/ 	.short	0x010a
        /*0986*/ 	.byte	0xff
	.zero		1


	//   ....[133]....
        /*0988*/ 	.word	0x0000b050
        /*098c*/ 	.word	0x00000000
        /*0990*/ 	.word	0x00000000
        /*0994*/ 	.short	0x010a
        /*0996*/ 	.byte	0xff
	.zero		1


	//   ....[134]....
        /*0998*/ 	.word	0x0000b0b0
        /*099c*/ 	.word	0x00000000
        /*09a0*/ 	.word	0x00000000
        /*09a4*/ 	.short	0x010a
        /*09a6*/ 	.byte	0xff
	.zero		1


	//   ....[135]....
        /*09a8*/ 	.word	0x0000b110
        /*09ac*/ 	.word	0x00000000
        /*09b0*/ 	.word	0x00000000
        /*09b4*/ 	.short	0x010a
        /*09b6*/ 	.byte	0xff
	.zero		1


	//   ....[136]....
        /*09b8*/ 	.word	0x0000b160
        /*09bc*/ 	.word	0x00000000
        /*09c0*/ 	.word	0x000000f0
        /*09c4*/ 	.short	0x010a
        /*09c6*/ 	.byte	0xff
	.zero		1


	//   ....[137]....
        /*09c8*/ 	.word	0x0000b1c0
        /*09cc*/ 	.word	0x00000000
        /*09d0*/ 	.word	0x000000a0
        /*09d4*/ 	.short	0x010a
        /*09d6*/ 	.byte	0xff
	.zero		1


	//   ....[138]....
        /*09d8*/ 	.word	0x0000b210
        /*09dc*/ 	.word	0x00000000
        /*09e0*/ 	.word	0x00000090
        /*09e4*/ 	.short	0x010a
        /*09e6*/ 	.byte	0xff
	.zero		1


	//   ....[139]....
        /*09e8*/ 	.word	0x0000b270
        /*09ec*/ 	.word	0x00000000
        /*09f0*/ 	.word	0x000000a0
        /*09f4*/ 	.short	0x010a
        /*09f6*/ 	.byte	0xff
	.zero		1


	//   ....[140]....
        /*09f8*/ 	.word	0x0000b2c0
        /*09fc*/ 	.word	0x00000000
        /*0a00*/ 	.word	0x00000090
        /*0a04*/ 	.short	0x010a
        /*0a06*/ 	.byte	0xff
	.zero		1


	//   ....[141]....
        /*0a08*/ 	.word	0x0000b320
        /*0a0c*/ 	.word	0x00000002
        /*0a10*/ 	.word	0x000000d0
        /*0a14*/ 	.short	0x010a
        /*0a16*/ 	.byte	0xff
	.zero		1


	//   ....[142]....
        /*0a18*/ 	.word	0x0000b380
        /*0a1c*/ 	.word	0x00000000
        /*0a20*/ 	.word	0x00000000
        /*0a24*/ 	.short	0x010a
        /*0a26*/ 	.byte	0xff
	.zero		1


	//   ....[143]....
        /*0a28*/ 	.word	0x0000b3e0
        /*0a2c*/ 	.word	0x00000000
        /*0a30*/ 	.word	0x00000000
        /*0a34*/ 	.short	0x010a
        /*0a36*/ 	.byte	0xff
	.zero		1


	//   ....[144]....
        /*0a38*/ 	.word	0x0000b440
        /*0a3c*/ 	.word	0x00000000
        /*0a40*/ 	.word	0x00000000
        /*0a44*/ 	.short	0x010a
        /*0a46*/ 	.byte	0xff
	.zero		1


	//   ....[145]....
        /*0a48*/ 	.word	0x0000b4a0
        /*0a4c*/ 	.word	0x00000000
        /*0a50*/ 	.word	0x00000000
        /*0a54*/ 	.short	0x010a
        /*0a56*/ 	.byte	0xff
	.zero		1


	//   ....[146]....
        /*0a58*/ 	.word	0x0000b500
        /*0a5c*/ 	.word	0x00000000
        /*0a60*/ 	.word	0x00000000
        /*0a64*/ 	.short	0x010a
        /*0a66*/ 	.byte	0xff
	.zero		1


	//   ....[147]....
        /*0a68*/ 	.word	0x0000b550
        /*0a6c*/ 	.word	0x00000000
        /*0a70*/ 	.word	0x00000090
        /*0a74*/ 	.short	0x010a
        /*0a76*/ 	.byte	0xff
	.zero		1


	//   ....[148]....
        /*0a78*/ 	.word	0x0000b5b0
        /*0a7c*/ 	.word	0x00000000
        /*0a80*/ 	.word	0x00000088
        /*0a84*/ 	.short	0x010a
        /*0a86*/ 	.byte	0xff
	.zero		1


	//   ....[149]....
        /*0a88*/ 	.word	0x0000b610
        /*0a8c*/ 	.word	0x00000000
        /*0a90*/ 	.word	0x00000060
        /*0a94*/ 	.short	0x010a
        /*0a96*/ 	.byte	0xff
	.zero		1


	//   ....[150]....
        /*0a98*/ 	.word	0x0000b670
        /*0a9c*/ 	.word	0x00000000
        /*0aa0*/ 	.word	0x00000068
        /*0aa4*/ 	.short	0x010a
        /*0aa6*/ 	.byte	0xff
	.zero		1


	//   ....[151]....
        /*0aa8*/ 	.word	0x0000b6d0
        /*0aac*/ 	.word	0x00000000
        /*0ab0*/ 	.word	0x00000070
        /*0ab4*/ 	.short	0x010a
        /*0ab6*/ 	.byte	0xff
	.zero		1


	//   ....[152]....
        /*0ab8*/ 	.word	0x0000b730
        /*0abc*/ 	.word	0x00000000
        /*0ac0*/ 	.word	0x00000078
        /*0ac4*/ 	.short	0x010a
        /*0ac6*/ 	.byte	0xff
	.zero		1


	//   ....[153]....
        /*0ac8*/ 	.word	0x0000b790
        /*0acc*/ 	.word	0x00000000
        /*0ad0*/ 	.word	0x00000060
        /*0ad4*/ 	.short	0x010a
        /*0ad6*/ 	.byte	0xff
	.zero		1


	//   ....[154]....
        /*0ad8*/ 	.word	0x0000b7f0
        /*0adc*/ 	.word	0x00000000
        /*0ae0*/ 	.word	0x00000068
        /*0ae4*/ 	.short	0x010a
        /*0ae6*/ 	.byte	0xff
	.zero		1


	//   ....[155]....
        /*0ae8*/ 	.word	0x0000b850
        /*0aec*/ 	.word	0x00000000
        /*0af0*/ 	.word	0x00000070
        /*0af4*/ 	.short	0x010a
        /*0af6*/ 	.byte	0xff
	.zero		1


	//   ....[156]....
        /*0af8*/ 	.word	0x0000b8b0
        /*0afc*/ 	.word	0x00000000
        /*0b00*/ 	.word	0x00000078
        /*0b04*/ 	.short	0x010a
        /*0b06*/ 	.byte	0xff
	.zero		1


	//   ....[157]....
        /*0b08*/ 	.word	0x0000b910
        /*0b0c*/ 	.word	0x00000000
        /*0b10*/ 	.word	0x00000060
        /*0b14*/ 	.short	0x010a
        /*0b16*/ 	.byte	0xff
	.zero		1


	//   ....[158]....
        /*0b18*/ 	.word	0x0000b970
        /*0b1c*/ 	.word	0x00000000
        /*0b20*/ 	.word	0x00000068
        /*0b24*/ 	.short	0x010a
        /*0b26*/ 	.byte	0xff
	.zero		1


	//   ....[159]....
        /*0b28*/ 	.word	0x0000b9d0
        /*0b2c*/ 	.word	0x00000002
        /*0b30*/ 	.word	0x00000070
        /*0b34*/ 	.short	0x010a
        /*0b36*/ 	.byte	0xff
	.zero		1


	//   ....[160]....
        /*0b38*/ 	.word	0x0000ba20
        /*0b3c*/ 	.word	0x00000000
        /*0b40*/ 	.word	0x00000090
        /*0b44*/ 	.short	0x010a
        /*0b46*/ 	.byte	0xff
	.zero		1


	//   ....[161]....
        /*0b48*/ 	.word	0x0000ba80
        /*0b4c*/ 	.word	0x00000000
        /*0b50*/ 	.word	0x00000040
        /*0b54*/ 	.short	0x010a
        /*0b56*/ 	.byte	0xff
	.zero		1


	//   ....[162]....
        /*0b58*/ 	.word	0x0000bad0
        /*0b5c*/ 	.word	0x00000053
        /*0b60*/ 	.word	0x000000b0
        /*0b64*/ 	.short	0x010a
        /*0b66*/ 	.byte	0xff
	.zero		1


	//   ....[163]....
        /*0b68*/ 	.word	0x0000bb20
        /*0b6c*/ 	.word	0x00000002
        /*0b70*/ 	.word	0x00000040
        /*0b74*/ 	.short	0x010a
        /*0b76*/ 	.byte	0xff
	.zero		1


	//   ....[164]....
        /*0b78*/ 	.word	0x0000bb70
        /*0b7c*/ 	.word	0x00000000
        /*0b80*/ 	.word	0x00000040
        /*0b84*/ 	.short	0x010a
        /*0b86*/ 	.byte	0xff
	.zero		1


	//   ....[165]....
        /*0b88*/ 	.word	0x0000bbc0
        /*0b8c*/ 	.word	0x00000000
        /*0b90*/ 	.word	0x00000040
        /*0b94*/ 	.short	0x010a
        /*0b96*/ 	.byte	0xff
	.zero		1


	//   ....[166]....
        /*0b98*/ 	.word	0x0000bc10
        /*0b9c*/ 	.word	0x00000000
        /*0ba0*/ 	.word	0x00000040
        /*0ba4*/ 	.short	0x010a
        /*0ba6*/ 	.byte	0xff
	.zero		1


	//   ....[167]....
        /*0ba8*/ 	.word	0x0000bc60
        /*0bac*/ 	.word	0x00000000
        /*0bb0*/ 	.word	0x00000040
        /*0bb4*/ 	.short	0x010a
        /*0bb6*/ 	.byte	0xff
	.zero		1


	//   ....[168]....
        /*0bb8*/ 	.word	0x0000bcb0
        /*0bbc*/ 	.word	0x00000000
        /*0bc0*/ 	.word	0x00000040
        /*0bc4*/ 	.short	0x010a
        /*0bc6*/ 	.byte	0xff
	.zero		1


	//   ....[169]....
        /*0bc8*/ 	.word	0x0000bd00
        /*0bcc*/ 	.word	0x00000000
        /*0bd0*/ 	.word	0x00000040
        /*0bd4*/ 	.short	0x010a
        /*0bd6*/ 	.byte	0xff
	.zero		1


	//----- nvinfo : EIATTR_NUM_MBARRIERS
	.align		4
.L_47:
        /*0bd8*/ 	.byte	0x03, 0x38
        /*0bda*/ 	.short	0x0022


	//----- nvinfo : EIATTR_EXIT_INSTR_OFFSETS
	.align		4
        /*0bdc*/ 	.byte	0x04, 0x1c
        /*0bde*/ 	.short	(.L_49 - .L_48)


	//   ....[0]....
.L_48:
        /*0be0*/ 	.word	0x00002500


	//   ....[1]....
        /*0be4*/ 	.word	0x000029f0


	//   ....[2]....
        /*0be8*/ 	.word	0x00002a50


	//   ....[3]....
        /*0bec*/ 	.word	0x000039b0


	//   ....[4]....
        /*0bf0*/ 	.word	0x00004f80


	//   ....[5]....
        /*0bf4*/ 	.word	0x00004fc0


	//   ....[6]....
        /*0bf8*/ 	.word	0x0000adb0


	//   ....[7]....
        /*0bfc*/ 	.word	0x0000ae30


	//   ....[8]....
        /*0c00*/ 	.word	0x0000ae60


	//   ....[9]....
        /*0c04*/ 	.word	0x0000aed0


	//----- nvinfo : EIATTR_MAX_THREADS
	.align		4
.L_49:
        /*0c08*/ 	.byte	0x04, 0x05
        /*0c0a*/ 	.short	(.L_51 - .L_50)
.L_50:
        /*0c0c*/ 	.word	0x00000100
        /*0c10*/ 	.word	0x00000001
        /*0c14*/ 	.word	0x00000001


	//----- nvinfo : EIATTR_CRS_STACK_SIZE
	.align		4
.L_51:
        /*0c18*/ 	.byte	0x04, 0x1e
        /*0c1a*/ 	.short	(.L_53 - .L_52)
.L_52:
        /*0c1c*/ 	.word	0x00000000


	//----- nvinfo : EIATTR_CBANK_PARAM_SIZE
	.align		4
.L_53:
        /*0c20*/ 	.byte	0x03, 0x19
        /*0c22*/ 	.short	0x0800


	//----- nvinfo : EIATTR_PARAM_CBANK
	.align		4
        /*0c24*/ 	.byte	0x04, 0x0a
        /*0c26*/ 	.short	(.L_55 - .L_54)
	.align		4
.L_54:
        /*0c28*/ 	.word	index@(.nv.constant0._ZN7cutlass13device_kernelINS_4gemm6kernel13GemmUniversalIN4cute5tupleIJiiiiEEENS1_10collective13CollectiveMmaINS1_35MainloopSm100TmaUmmaWarpSpecializedILi4ELi2ELi4ENS5_IJNS4_1CILi1EEESB_SB_EEEEENS5_IJNSA_ILi64EEENSA_ILi256EEENSA_ILi32EEEEEENS_10tfloat32_tENS5_IJlSB_lEEESI_SJ_NS4_8TiledMMAINS4_8MMA_AtomIJNS4_17SM100_MMA_TF32_SSISI_SI_fLi64ELi256ELNS4_4UMMA5MajorE0ELSO_0ELNSN_7ScaleInE0ELSP_0EEEEEENS4_6LayoutISC_NS5_IJNSA_ILi0EEEST_ST_EEEEENS5_IJNS4_10UnderscoreESW_SW_EEEEENS4_13SM90_TMA_LOADENS4_14ComposedLayoutINS4_7SwizzleILi3ELi4ELi3EEENS4_18smem_ptr_flag_bitsILi32EEENSS_INS5_IJNSA_ILi8EEESG_EEENS5_IJSG_SB_EEEEEEEvNS4_8identityESZ_S19_vS1A_EENS_8epilogue10collective18CollectiveEpilogueINS1C_23Sm100TmaWarpSpecializedILi4ELi2ELi16ELb1ELb0EEEJSH_NS5_IJNSS_ISE_SB_EENSS_ISG_SB_EEEEESI_SJ_SI_SJ_NS1C_6fusion15FusionCallbacksIS1G_NS1K_17LinearCombinationISI_fSI_fLNS_15FloatRoundStyleE2EEESH_S1J_JEEENS4_5SM1004TMEM4LOAD26SM100_TMEM_LOAD_16dp128b8xESZ_S19_NS4_17SM75_U32x4_LDSM_NENS4_14SM90_TMA_STOREES19_NS4_17SM90_U32x4_STSM_NENS4_39AutoVectorizingCopyWithAssumedAlignmentILi128EEEEEEvvEEEEvNT_6ParamsE)
        /*0c2c*/ 	.short	0x0380
        /*0c2e*/ 	.short	0x0800


	//----- nvinfo : EIATTR_SW_WAR
	.align		4
.L_55:
        /*0c30*/ 	.byte	0x04, 0x36
        /*0c32*/ 	.short	(.L_57 - .L_56)
.L_56:
        /*0c34*/ 	.word	0x00000008
.L_57:


//--------------------- .nv.callgraph             --------------------------
	.section	.nv.callgraph,"",@"SHT_CUDA_CALLGRAPH"
	.align	4
	.sectionentsize	8
	.align		4
        /*0000*/ 	.word	0x00000000
	.align		4
        /*0004*/ 	.word	0xffffffff
	.align		4
        /*0008*/ 	.word	index@(_ZN7cutlass13device_kernelINS_4gemm6kernel13GemmUniversalIN4cute5tupleIJiiiiEEENS1_10collective13CollectiveMmaINS1_35MainloopSm100TmaUmmaWarpSpecializedILi4ELi2ELi4ENS5_IJNS4_1CILi1EEESB_SB_EEEEENS5_IJNSA_ILi64EEENSA_ILi256EEENSA_ILi32EEEEEENS_10tfloat32_tENS5_IJlSB_lEEESI_SJ_NS4_8TiledMMAINS4_8MMA_AtomIJNS4_17SM100_MMA_TF32_SSISI_SI_fLi64ELi256ELNS4_4UMMA5MajorE0ELSO_0ELNSN_7ScaleInE0ELSP_0EEEEEENS4_6LayoutISC_NS5_IJNSA_ILi0EEEST_ST_EEEEENS5_IJNS4_10UnderscoreESW_SW_EEEEENS4_13SM90_TMA_LOADENS4_14ComposedLayoutINS4_7SwizzleILi3ELi4ELi3EEENS4_18smem_ptr_flag_bitsILi32EEENSS_INS5_IJNSA_ILi8EEESG_EEENS5_IJSG_SB_EEEEEEEvNS4_8identityESZ_S19_vS1A_EENS_8epilogue10collective18CollectiveEpilogueINS1C_23Sm100TmaWarpSpecializedILi4ELi2ELi16ELb1ELb0EEEJSH_NS5_IJNSS_ISE_SB_EENSS_ISG_SB_EEEEESI_SJ_SI_SJ_NS1C_6fusion15FusionCallbacksIS1G_NS1K_17LinearCombinationISI_fSI_fLNS_15FloatRoundStyleE2EEESH_S1J_JEEENS4_5SM1004TMEM4LOAD26SM100_TMEM_LOAD_16dp128b8xESZ_S19_NS4_17SM75_U32x4_LDSM_NENS4_14SM90_TMA_STOREES19_NS4_17SM90_U32x4_STSM_NENS4_39AutoVectorizingCopyWithAssumedAlignmentILi128EEEEEEvvEEEEvNT_6ParamsE)
	.align		4
        /*000c*/ 	.word	index@(__assertfail)
	.align		4
        /*0010*/ 	.word	0x00000000
	.align		4
        /*0014*/ 	.word	0xfffffffe
	.align		4
        /*0018*/ 	.word	0x00000000
	.align		4
        /*001c*/ 	.word	0xfffffffd
	.align		4
        /*0020*/ 	.word	0x00000000
	.align		4
        /*0024*/ 	.word	0xfffffffc


//--------------------- .nv.constant4             --------------------------
	.section	.nv.constant4,"a",@progbits
	.align	8
	.align		8
.nv.constant4:
        /*0000*/ 	.dword	__assertfail
	.align		8
        /*0008*/ 	.dword	__unnamed_1
	.align		8
        /*0010*/ 	.dword	__unnamed_2
	.align		8
        /*0018*/ 	.dword	_ZN40_INTERNAL_cea3eef5_4_k_cu_1f9cf3ba_288484cuda3std3__45__cpo5beginE
	.align		8
        /*0020*/ 	.dword	_ZN40_INTERNAL_cea3eef5_4_k_cu_1f9cf3ba_288484cuda3std3__45__cpo3endE
	.align		8
        /*0028*/ 	.dword	_ZN40_INTERNAL_cea3eef5_4_k_cu_1f9cf3ba_288484cuda3std3__45__cpo6cbeginE
	.align		8
        /*0030*/ 	.dword	_ZN40_INTERNAL_cea3eef5_4_k_cu_1f9cf3ba_288484cuda3std3__45__cpo4cendE
	.align		8
        /*0038*/ 	.dword	_ZN40_INTERNAL_cea3eef5_4_k_cu_1f9cf3ba_288484cuda3std3__442_GLOBAL__N__cea3eef5_4_k_cu_1f9cf3ba_288486ignoreE
	.align		8
        /*0040*/ 	.dword	_ZN40_INTERNAL_cea3eef5_4_k_cu_1f9cf3ba_288484cuda3std3__419piecewise_constructE
	.align		8
        /*0048*/ 	.dword	_ZN40_INTERNAL_cea3eef5_4_k_cu_1f9cf3ba_288484cuda3std3__48in_placeE
	.align		8
        /*0050*/ 	.dword	_ZN40_INTERNAL_cea3eef5_4_k_cu_1f9cf3ba_288484cuda3std6ranges3__45__cpo4swapE
	.align		8
        /*0058*/ 	.dword	_ZN40_INTERNAL_cea3eef5_4_k_cu_1f9cf3ba_288484cuda3std6ranges3__45__cpo9iter_moveE
	.align		8
        /*0060*/ 	.dword	_ZN40_INTERNAL_cea3eef5_4_k_cu_1f9cf3ba_288484cute7productE
	.align		8
        /*0068*/ 	.dword	_ZN40_INTERNAL_cea3eef5_4_k_cu_1f9cf3ba_288484cute1_E
	.align		8
        /*0070*/ 	.dword	$str$25
	.align		8
        /*0078*/ 	.dword	$str$26
	.align		8
        /*0080*/ 	.dword	$str$27
	.align		8
        /*0088*/ 	.dword	$str$28


//--------------------- .text._ZN7cutlass13device_kernelINS_4gemm6kernel13GemmUniversalIN4cute5tupleIJiiiiEEENS1_10collective13CollectiveMmaINS1_35MainloopSm100TmaUmmaWarpSpecializedILi4ELi2ELi4ENS5_IJNS4_1CILi1EEESB_SB_EEEEENS5_IJNSA_ILi64EEENSA_ILi256EEENSA_ILi32EEEEEENS_10tfloat32_tENS5_IJlSB_lEEESI_SJ_NS4_8TiledMMAINS4_8MMA_AtomIJNS4_17SM100_MMA_TF32_SSISI_SI_fLi64ELi256ELNS4_4UMMA5MajorE0ELSO_0ELNSN_7ScaleInE0ELSP_0EEEEEENS4_6LayoutISC_NS5_IJNSA_ILi0EEEST_ST_EEEEENS5_IJNS4_10UnderscoreESW_SW_EEEEENS4_13SM90_TMA_LOADENS4_14ComposedLayoutINS4_7SwizzleILi3ELi4ELi3EEENS4_18smem_ptr_flag_bitsILi32EEENSS_INS5_IJNSA_ILi8EEESG_EEENS5_IJSG_SB_EEEEEEEvNS4_8identityESZ_S19_vS1A_EENS_8epilogue10collective18CollectiveEpilogueINS1C_23Sm100TmaWarpSpecializedILi4ELi2ELi16ELb1ELb0EEEJSH_NS5_IJNSS_ISE_SB_EENSS_ISG_SB_EEEEESI_SJ_SI_SJ_NS1C_6fusion15FusionCallbacksIS1G_NS1K_17LinearCombinationISI_fSI_fLNS_15FloatRoundStyleE2EEESH_S1J_JEEENS4_5SM1004TMEM4LOAD26SM100_TMEM_LOAD_16dp128b8xESZ_S19_NS4_17SM75_U32x4_LDSM_NENS4_14SM90_TMA_STOREES19_NS4_17SM90_U32x4_STSM_NENS4_39AutoVectorizingCopyWithAssumedAlignmentILi128EEEEEEvvEEEEvNT_6ParamsE --------------------------
	.section	.text._ZN7cutlass13device_kernelINS_4gemm6kernel13GemmUniversalIN4cute5tupleIJiiiiEEENS1_10collective13CollectiveMmaINS1_35MainloopSm100TmaUmmaWarpSpecializedILi4ELi2ELi4ENS5_IJNS4_1CILi1EEESB_SB_EEEEENS5_IJNSA_ILi64EEENSA_ILi256EEENSA_ILi32EEEEEENS_10tfloat32_tENS5_IJlSB_lEEESI_SJ_NS4_8TiledMMAINS4_8MMA_AtomIJNS4_17SM100_MMA_TF32_SSISI_SI_fLi64ELi256ELNS4_4UMMA5MajorE0ELSO_0ELNSN_7ScaleInE0ELSP_0EEEEEENS4_6LayoutISC_NS5_IJNSA_ILi0EEEST_ST_EEEEENS5_IJNS4_10UnderscoreESW_SW_EEEEENS4_13SM90_TMA_LOADENS4_14ComposedLayoutINS4_7SwizzleILi3ELi4ELi3EEENS4_18smem_ptr_flag_bitsILi32EEENSS_INS5_IJNSA_ILi8EEESG_EEENS5_IJSG_SB_EEEEEEEvNS4_8identityESZ_S19_vS1A_EENS_8epilogue10collective18CollectiveEpilogueINS1C_23Sm100TmaWarpSpecializedILi4ELi2ELi16ELb1ELb0EEEJSH_NS5_IJNSS_ISE_SB_EENSS_ISG_SB_EEEEESI_SJ_SI_SJ_NS1C_6fusion15FusionCallbacksIS1G_NS1K_17LinearCombinationISI_fSI_fLNS_15FloatRoundStyleE2EEESH_S1J_JEEENS4_5SM1004TMEM4LOAD26SM100_TMEM_LOAD_16dp128b8xESZ_S19_NS4_17SM75_U32x4_LDSM_NENS4_14SM90_TMA_STOREES19_NS4_17SM90_U32x4_STSM_NENS4_39AutoVectorizingCopyWithAssumedAlignmentILi128EEEEEEvvEEEEvNT_6ParamsE,"ax",@progbits
	.align	128
.text._ZN7cutlass13device_kernelINS_4gemm6kernel13GemmUniversalIN4cute5tupleIJiiiiEEENS1_10collective13CollectiveMmaINS1_35MainloopSm100TmaUmmaWarpSpecializedILi4ELi2ELi4ENS5_IJNS4_1CILi1EEESB_SB_EEEEENS5_IJNSA_ILi64EEENSA_ILi256EEENSA_ILi32EEEEEENS_10tfloat32_tENS5_IJlSB_lEEESI_SJ_NS4_8TiledMMAINS4_8MMA_AtomIJNS4_17SM100_MMA_TF32_SSISI_SI_fLi64ELi256ELNS4_4UMMA5MajorE0ELSO_0ELNSN_7ScaleInE0ELSP_0EEEEEENS4_6LayoutISC_NS5_IJNSA_ILi0EEEST_ST_EEEEENS5_IJNS4_10UnderscoreESW_SW_EEEEENS4_13SM90_TMA_LOADENS4_14ComposedLayoutINS4_7SwizzleILi3ELi4ELi3EEENS4_18smem_ptr_flag_bitsILi32EEENSS_INS5_IJNSA_ILi8EEESG_EEENS5_IJSG_SB_EEEEEEEvNS4_8identityESZ_S19_vS1A_EENS_8epilogue10collective18CollectiveEpilogueINS1C_23Sm100TmaWarpSpecializedILi4ELi2ELi16ELb1ELb0EEEJSH_NS5_IJNSS_ISE_SB_EENSS_ISG_SB_EEEEESI_SJ_SI_SJ_NS1C_6fusion15FusionCallbacksIS1G_NS1K_17LinearCombinationISI_fSI_fLNS_15FloatRoundStyleE2EEESH_S1J_JEEENS4_5SM1004TMEM4LOAD26SM100_TMEM_LOAD_16dp128b8xESZ_S19_NS4_17SM75_U32x4_LDSM_NENS4_14SM90_TMA_STOREES19_NS4_17SM90_U32x4_STSM_NENS4_39AutoVectorizingCopyWithAssumedAlignmentILi128EEEEEEvvEEEEvNT_6ParamsE:
        .type           _ZN7cutlass13device_kernelINS_4gemm6kernel13GemmUniversalIN4cute5tupleIJiiiiEEENS1_10collective13CollectiveMmaINS1_35MainloopSm100TmaUmmaWarpSpecializedILi4ELi2ELi4ENS5_IJNS4_1CILi1EEESB_SB_EEEEENS5_IJNSA_ILi64EEENSA_ILi256EEENSA_ILi32EEEEEENS_10tfloat32_tENS5_IJlSB_lEEESI_SJ_NS4_8TiledMMAINS4_8MMA_AtomIJNS4_17SM100_MMA_TF32_SSISI_SI_fLi64ELi256ELNS4_4UMMA5MajorE0ELSO_0ELNSN_7ScaleInE0ELSP_0EEEEEENS4_6LayoutISC_NS5_IJNSA_ILi0EEEST_ST_EEEEENS5_IJNS4_10UnderscoreESW_SW_EEEEENS4_13SM90_TMA_LOADENS4_14ComposedLayoutINS4_7SwizzleILi3ELi4ELi3EEENS4_18smem_ptr_flag_bitsILi32EEENSS_INS5_IJNSA_ILi8EEESG_EEENS5_IJSG_SB_EEEEEEEvNS4_8identityESZ_S19_vS1A_EENS_8epilogue10collective18CollectiveEpilogueINS1C_23Sm100TmaWarpSpecializedILi4ELi2ELi16ELb1ELb0EEEJSH_NS5_IJNSS_ISE_SB_EENSS_ISG_SB_EEEEESI_SJ_SI_SJ_NS1C_6fusion15FusionCallbacksIS1G_NS1K_17LinearCombinationISI_fSI_fLNS_15FloatRoundStyleE2EEESH_S1J_JEEENS4_5SM1004TMEM4LOAD26SM100_TMEM_LOAD_16dp128b8xESZ_S19_NS4_17SM75_U32x4_LDSM_NENS4_14SM90_TMA_STOREES19_NS4_17SM90_U32x4_STSM_NENS4_39AutoVectorizingCopyWithAssumedAlignmentILi128EEEEEEvvEEEEvNT_6ParamsE,@function
        .size           _ZN7cutlass13device_kernelINS_4gemm6kernel13GemmUniversalIN4cute5tupleIJiiiiEEENS1_10collective13CollectiveMmaINS1_35MainloopSm100TmaUmmaWarpSpecializedILi4ELi2ELi4ENS5_IJNS4_1CILi1EEESB_SB_EEEEENS5_IJNSA_ILi64EEENSA_ILi256EEENSA_ILi32EEEEEENS_10tfloat32_tENS5_IJlSB_lEEESI_SJ_NS4_8TiledMMAINS4_8MMA_AtomIJNS4_17SM100_MMA_TF32_SSISI_SI_fLi64ELi256ELNS4_4UMMA5MajorE0ELSO_0ELNSN_7ScaleInE0ELSP_0EEEEEENS4_6LayoutISC_NS5_IJNSA_ILi0EEEST_ST_EEEEENS5_IJNS4_10UnderscoreESW_SW_EEEEENS4_13SM90_TMA_LOADENS4_14ComposedLayoutINS4_7SwizzleILi3ELi4ELi3EEENS4_18smem_ptr_flag_bitsILi32EEENSS_INS5_IJNSA_ILi8EEESG_EEENS5_IJSG_SB_EEEEEEEvNS4_8identityESZ_S19_vS1A_EENS_8epilogue10collective18CollectiveEpilogueINS1C_23Sm100TmaWarpSpecializedILi4ELi2ELi16ELb1ELb0EEEJSH_NS5_IJNSS_ISE_SB_EENSS_ISG_SB_EEEEESI_SJ_SI_SJ_NS1C_6fusion15FusionCallbacksIS1G_NS1K_17LinearCombinationISI_fSI_fLNS_15FloatRoundStyleE2EEESH_S1J_JEEENS4_5SM1004TMEM4LOAD26SM100_TMEM_LOAD_16dp128b8xESZ_S19_NS4_17SM75_U32x4_LDSM_NENS4_14SM90_TMA_STOREES19_NS4_17SM90_U32x4_STSM_NENS4_39AutoVectorizingCopyWithAssumedAlignmentILi128EEEEEEvvEEEEvNT_6ParamsE,(.L_x_220 - _ZN7cutlass13device_kernelINS_4gemm6kernel13GemmUniversalIN4cute5tupleIJiiiiEEENS1_10collective13CollectiveMmaINS1_35MainloopSm100TmaUmmaWarpSpecializedILi4ELi2ELi4ENS5_IJNS4_1CILi1EEESB_SB_EEEEENS5_IJNSA_ILi64EEENSA_ILi256EEENSA_ILi32EEEEEENS_10tfloat32_tENS5_IJlSB_lEEESI_SJ_NS4_8TiledMMAINS4_8MMA_AtomIJNS4_17SM100_MMA_TF32_SSISI_SI_fLi64ELi256ELNS4_4UMMA5MajorE0ELSO_0ELNSN_7ScaleInE0ELSP_0EEEEEENS4_6LayoutISC_NS5_IJNSA_ILi0EEEST_ST_EEEEENS5_IJNS4_10UnderscoreESW_SW_EEEEENS4_13SM90_TMA_LOADENS4_14ComposedLayoutINS4_7SwizzleILi3ELi4ELi3EEENS4_18smem_ptr_flag_bitsILi32EEENSS_INS5_IJNSA_ILi8EEESG_EEENS5_IJSG_SB_EEEEEEEvNS4_8identityESZ_S19_vS1A_EENS_8epilogue10collective18CollectiveEpilogueINS1C_23Sm100TmaWarpSpecializedILi4ELi2ELi16ELb1ELb0EEEJSH_NS5_IJNSS_ISE_SB_EENSS_ISG_SB_EEEEESI_SJ_SI_SJ_NS1C_6fusion15FusionCallbacksIS1G_NS1K_17LinearCombinationISI_fSI_fLNS_15FloatRoundStyleE2EEESH_S1J_JEEENS4_5SM1004TMEM4LOAD26SM100_TMEM_LOAD_16dp128b8xESZ_S19_NS4_17SM75_U32x4_LDSM_NENS4_14SM90_TMA_STOREES19_NS4_17SM90_U32x4_STSM_NENS4_39AutoVectorizingCopyWithAssumedAlignmentILi128EEEEEEvvEEEEvNT_6ParamsE)
        .other          _ZN7cutlass13device_kernelINS_4gemm6kernel13GemmUniversalIN4cute5tupleIJiiiiEEENS1_10collective13CollectiveMmaINS1_35MainloopSm100TmaUmmaWarpSpecializedILi4ELi2ELi4ENS5_IJNS4_1CILi1EEESB_SB_EEEEENS5_IJNSA_ILi64EEENSA_ILi256EEENSA_ILi32EEEEEENS_10tfloat32_tENS5_IJlSB_lEEESI_SJ_NS4_8TiledMMAINS4_8MMA_AtomIJNS4_17SM100_MMA_TF32_SSISI_SI_fLi64ELi256ELNS4_4UMMA5MajorE0ELSO_0ELNSN_7ScaleInE0ELSP_0EEEEEENS4_6LayoutISC_NS5_IJNSA_ILi0EEEST_ST_EEEEENS5_IJNS4_10UnderscoreESW_SW_EEEEENS4_13SM90_TMA_LOADENS4_14ComposedLayoutINS4_7SwizzleILi3ELi4ELi3EEENS4_18smem_ptr_flag_bitsILi32EEENSS_INS5_IJNSA_ILi8EEESG_EEENS5_IJSG_SB_EEEEEEEvNS4_8identityESZ_S19_vS1A_EENS_8epilogue10collective18CollectiveEpilogueINS1C_23Sm100TmaWarpSpecializedILi4ELi2ELi16ELb1ELb0EEEJSH_NS5_IJNSS_ISE_SB_EENSS_ISG_SB_EEEEESI_SJ_SI_SJ_NS1C_6fusion15FusionCallbacksIS1G_NS1K_17LinearCombinationISI_fSI_fLNS_15FloatRoundStyleE2EEESH_S1J_JEEENS4_5SM1004TMEM4LOAD26SM100_TMEM_LOAD_16dp128b8xESZ_S19_NS4_17SM75_U32x4_LDSM_NENS4_14SM90_TMA_STOREES19_NS4_17SM90_U32x4_STSM_NENS4_39AutoVectorizingCopyWithAssumedAlignmentILi128EEEEEEvvEEEEvNT_6ParamsE,@"STO_CUDA_ENTRY STV_DEFAULT"
_ZN7cutlass13device_kernelINS_4gemm6kernel13GemmUniversalIN4cute5tupleIJiiiiEEENS1_10collective13CollectiveMmaINS1_35MainloopSm100TmaUmmaWarpSpecializedILi4ELi2ELi4ENS5_IJNS4_1CILi1EEESB_SB_EEEEENS5_IJNSA_ILi64EEENSA_ILi256EEENSA_ILi32EEEEEENS_10tfloat32_tENS5_IJlSB_lEEESI_SJ_NS4_8TiledMMAINS4_8MMA_AtomIJNS4_17SM100_MMA_TF32_SSISI_SI_fLi64ELi256ELNS4_4UMMA5MajorE0ELSO_0ELNSN_7ScaleInE0ELSP_0EEEEEENS4_6LayoutISC_NS5_IJNSA_ILi0EEEST_ST_EEEEENS5_IJNS4_10UnderscoreESW_SW_EEEEENS4_13SM90_TMA_LOADENS4_14ComposedLayoutINS4_7SwizzleILi3ELi4ELi3EEENS4_18smem_ptr_flag_bitsILi32EEENSS_INS5_IJNSA_ILi8EEESG_EEENS5_IJSG_SB_EEEEEEEvNS4_8identityESZ_S19_vS1A_EENS_8epilogue10collective18CollectiveEpilogueINS1C_23Sm100TmaWarpSpecializedILi4ELi2ELi16ELb1ELb0EEEJSH_NS5_IJNSS_ISE_SB_EENSS_ISG_SB_EEEEESI_SJ_SI_SJ_NS1C_6fusion15FusionCallbacksIS1G_NS1K_17LinearCombinationISI_fSI_fLNS_15FloatRoundStyleE2EEESH_S1J_JEEENS4_5SM1004TMEM4LOAD26SM100_TMEM_LOAD_16dp128b8xESZ_S19_NS4_17SM75_U32x4_LDSM_NENS4_14SM90_TMA_STOREES19_NS4_17SM90_U32x4_STSM_NENS4_39AutoVectorizingCopyWithAssumedAlignmentILi128EEEEEEvvEEEEvNT_6ParamsE:
[----:B------:R-:W1:Y:S01]  /*0000*/  LDC R1, c[0x0][0x37c] ;  /* 0x0000df00ff017b82 */ /* 0x000e620000000800 */
[----:B------:R-:W2:Y:S01]  /*0010*/  S2R R76, SR_TID.X ;  /* 0x00000000004c7919 */ /* 0x000ea20000002100 */
[----:B------:R-:W3:Y:S01]  /*0020*/  LDCU.64 UR4, c[0x0][0x890] ;  /* 0x00011200ff0477ac */ /* 0x000ee20008000a00 */
[----:B------:R-:W-:Y:S02]  /*0030*/  PRMT R64, RZ, 0x7610, R64 ;  /* 0x00007610ff407816 */ /* 0x000fe40000000040 */
[----:B------:R-:W-:Y:S01]  /*0040*/  ELECT P5, URZ, PT ;  /* 0x0000000000ff782f */ /* 0x000fe200038a0000 */
[----:B------:R-:W4:Y:S01]  /*0050*/  LDCU.64 UR46, c[0x0][0x358] ;  /* 0x00006b00ff2e77ac */ /* 0x000f220008000a00 */
[----:B---3--:R-:W-:-:S04]  /*0060*/  UISETP.NE.U32.AND UP0, UPT, UR4, URZ, UPT ;  /* 0x000000ff0400728c */ /* 0x008fc8000bf05070 */
[----:B------:R-:W-:Y:S01]  /*0070*/  UISETP.NE.AND.EX UP0, UPT, UR5, URZ, UPT, UP0 ;  /* 0x000000ff0500728c */ /* 0x000fe2000bf05300 */
[----:B--2---:R-:W-:-:S05]  /*0080*/  SHF.R.U32.HI R69, RZ, 0x5, R76 ;  /* 0x00000005ff457819 */ /* 0x004fca000001164c */
[----:B------:R-:W2:Y:S02]  /*0090*/  SHFL.IDX PT, R0, R69, RZ, 0x1f ;  /* 0x00001fff45007589 */ /* 0x000ea400000e0000 */
[----:B--2---:R-:W-:Y:S01]  /*00a0*/  R2UR UR8, R0 ;  /* 0x00000000000872ca */ /* 0x004fe200000e0000 */
[----:B-1--4-:R-:W-:-:S14]  /*00b0*/  BRA.U UP0, `(.L_x_0) ;  /* 0x00000001002c7547 */ /* 0x012fdc000b800000 */
[----:B------:R-:W1:Y:S02]  /*00c0*/  LDCU.64 UR6, c[0x0][0x888] ;  /* 0x00011100ff0677ac */ /* 0x000e640008000a00 */
[----:B-1----:R-:W-:-:S04]  /*00d0*/  UISETP.NE.U32.AND UP0, UPT, UR6, URZ, UPT ;  /* 0x000000ff0600728c */ /* 0x002fc8000bf05070 */
[----:B------:R-:W-:-:S09]  /*00e0*/  UISETP.NE.AND.EX UP0, UPT, UR7, URZ, UPT, UP0 ;  /* 0x000000ff0700728c */ /* 0x000fd2000bf05300 */
[----:B------:R-:W-:Y:S05]  /*00f0*/  BRA.U !UP0, `(.L_x_1) ;  /* 0x0000000108107547 */ /* 0x000fea000b800000 */
[----:B------:R-:W1:Y:S02]  /*0100*/  LDC.64 R2, c[0x0][0x888] ;  /* 0x00022200ff027b82 */ /* 0x000e640000000a00 */
[----:B-1----:R1:W5:Y:S01]  /*0110*/  LDG.E R35, desc[UR46][R2.64] ;  /* 0x0000002e02237981 */ /* 0x002362000c1e1900 */
[----:B------:R-:W-:Y:S01]  /*0120*/  HFMA2 R64, -RZ, RZ, 0, 5.9604644775390625e-08 ;  /* 0x00000001ff407431 */ /* 0x000fe200000001ff */
[----:B------:R-:W-:Y:S05]  /*0130*/  BRA `(.L_x_0) ;  /* 0x00000000000c7947 */ /* 0x000fea0003800000 */
.L_x_1:
[----:B------:R-:W1:Y:S01]  /*0140*/  LDCU UR6, c[0x0][0x880] ;  /* 0x00011000ff0677ac */ /* 0x000e620008000800 */
[----:B------:R-:W-:Y:S01]  /*0150*/  HFMA2 R64, -RZ, RZ, 0, 5.9604644775390625e-08 ;  /* 0x00000001ff407431 */ /* 0x000fe200000001ff */
[----:B-1----:R-:W-:-:S07]  /*0160*/  MOV R35, UR6 ;  /* 0x0000000600237c02 */ /* 0x002fce0008000f00 */
.L_x_0:
[----:B------:R-:W2:Y:S02]  /*0170*/  LDCU.64 UR6, c[0x0][0x8b0] ;  /* 0x00011600ff0677ac */ /* 0x000ea40008000a00 */
[----:B--2---:R-:W-:-:S04]  /*0180*/  UISETP.NE.U32.AND UP0, UPT, UR6, URZ, UPT ;  /* 0x000000ff0600728c */ /* 0x004fc8000bf05070 */
[----:B------:R-:W-:-:S09]  /*0190*/  UISETP.NE.AND.EX UP0, UPT, UR7, URZ, UPT, UP0 ;  /* 0x000000ff0700728c */ /* 0x000fd2000bf05300 */
[----:B------:R-:W-:Y:S05]  /*01a0*/  BRA.U UP0, `(.L_x_2) ;  /* 0x0000000100247547 */ /* 0x000fea000b800000 */
[----:B------:R-:W2:Y:S02]  /*01b0*/  LDCU.64 UR6, c[0x0][0x8a8] ;  /* 0x00011500ff0677ac */ /* 0x000ea40008000a00 */
[----:B--2---:R-:W-:-:S04]  /*01c0*/  UISETP.NE.U32.AND UP0, UPT, UR6, URZ, UPT ;  /* 0x000000ff0600728c */ /* 0x004fc8000bf05070 */
[----:B------:R-:W-:-:S09]  /*01d0*/  UISETP.NE.AND.EX UP0, UPT, UR7, URZ, UPT, UP0 ;  /* 0x000000ff0700728c */ /* 0x000fd2000bf05300 */
[----:B------:R-:W-:Y:S05]  /*01e0*/  BRA.U !UP0, `(.L_x_3) ;  /* 0x00000001080c7547 */ /* 0x000fea000b800000 */
[----:B-1----:R-:W1:Y:S02]  /*01f0*/  LDC.64 R2, c[0x0][0x8a8] ;  /* 0x00022a00ff027b82 */ /* 0x002e640000000a00 */
[----:B-1----:R2:W5:Y:S01]  /*0200*/  LDG.E R33, desc[UR46][R2.64] ;  /* 0x0000002e02217981 */ /* 0x002562000c1e1900 */
[----:B------:R-:W-:Y:S05]  /*0210*/  BRA `(.L_x_2) ;  /* 0x0000000000087947 */ /* 0x000fea0003800000 */
.L_x_3:
[----:B------:R-:W2:Y:S02]  /*0220*/  LDCU UR6, c[0x0][0x8a0] ;  /* 0x00011400ff0677ac */ /* 0x000ea40008000800 */
[----:B--2---:R-:W-:Y:S02]  /*0230*/  MOV R33, UR6 ;  /* 0x0000000600217c02 */ /* 0x004fe40008000f00 */
.L_x_2:
[----:B------:R-:W-:Y:S01]  /*0240*/  IMAD.U32 R0, RZ, RZ, UR8 ;  /* 0x00000008ff007e24 */ /* 0x000fe2000f8e00ff */
[----:B------:R-:W-:Y:S04]  /*0250*/  BSSY.RECONVERGENT B0, `(.L_x_4) ;  /* 0x000000c000007945 */ /* 0x000fe80003800200 */
[C---:B------:R-:W-:Y:S02]  /*0260*/  ISETP.NE.OR P1, PT, R0.reuse, 0x1, !P5 ;  /* 0x000000010000780c */ /* 0x040fe40006f25670 */
[----:B------:R-:W-:-:S11]  /*0270*/  ISETP.NE.OR P0, PT, R0, 0x3, !P5 ;  /* 0x000000030000780c */ /* 0x000fd60006f05670 */
[----:B------:R-:W-:Y:S05]  /*0280*/  @P1 BRA `(.L_x_5) ;  /* 0x0000000000201947 */ /* 0x000fea0003800000 */
[----:B------:R-:W3:Y:S02]  /*0290*/  LDCU.64 UR6, c[0x0][0x348] ;  /* 0x00006900ff0677ac */ /* 0x000ee40008000a00 */
[----:B---3--:R-:W-:Y:S02]  /*02a0*/  UIADD3 UR10, UP1, UPT, UR6, 0x80, URZ ;  /* 0x00000080060a7890 */ /* 0x008fe4000ff3e0ff */
[----:B------:R-:W-:Y:S02]  /*02b0*/  UIADD3 UR6, UP0, UPT, UR6, 0x180, URZ ;  /* 0x0000018006067890 */ /* 0x000fe4000ff1e0ff */
[----:B------:R-:W-:Y:S02]  /*02c0*/  UIADD3.X UR11, UPT, UPT, URZ, UR7, URZ, UP1, !UPT ;  /* 0x00000007ff0b7290 */ /* 0x000fe40008ffe4ff */
[----:B------:R-:W-:-:S07]  /*02d0*/  UIADD3.X UR7, UPT, UPT, URZ, UR7, URZ, UP0, !UPT ;  /* 0x00000007ff077290 */ /* 0x000fce00087fe4ff */
[----:B------:R3:W-:Y:S02]  /*02e0*/  UTMACCTL.PF [UR10] ;  /* 0x000000000a0079b9 */ /* 0x0007e40008040000 */
[----:B------:R3:W-:Y:S02]  /*02f0*/  UTMACCTL.PF [UR6] ;  /* 0x00000000060079b9 */ /* 0x0007e40008040000 */
[----:B---3--:R-:W-:Y:S01]  /*0300*/  NOP ;  /* 0x0000000000007918 */ /* 0x008fe20000000000 */
.L_x_5:
[----:B------:R-:W-:Y:S05]  /*0310*/  BSYNC.RECONVERGENT B0 ;  /* 0x0000000000007941 */ /* 0x000fea0003800200 */
.L_x_4:
[----:B------:R-:W-:Y:S04]  /*0320*/  BSSY.RECONVERGENT B0, `(.L_x_6) ;  /* 0x000000a000007945 */ /* 0x000fe80003800200 */
        /* <DEDUP_REMOVED lines=9> */
.L_x_7:
[----:B------:R-:W-:Y:S05]  /*03c0*/  BSYNC.RECONVERGENT B0 ;  /* 0x0000000000007941 */ /* 0x000fea0003800200 */
.L_x_6:
[----:B------:R-:W3:Y:S01]  /*03d0*/  LDCU.64 UR6, c[0x0][0x888] ;  /* 0x00011100ff0677ac */ /* 0x000ee20008000a00 */
[----:B------:R-:W-:Y:S02]  /*03e0*/  UISETP.EQ.U32.AND UP1, UPT, UR4, URZ, UPT ;  /* 0x000000ff0400728c */ /* 0x000fe4000bf22070 */
[----:B------:R-:W-:Y:S02]  /*03f0*/  UPLOP3.LUT UP2, UPT, UPT, UPT, UPT, 0x80, 0x8 ;  /* 0x000000000008789c */ /* 0x000fe40003f4f070 */
[----:B---3--:R-:W-:-:S04]  /*0400*/  UISETP.NE.U32.AND UP0, UPT, UR6, URZ, UPT ;  /* 0x000000ff0600728c */ /* 0x008fc8000bf05070 */
[----:B------:R-:W-:-:S04]  /*0410*/  UISETP.NE.AND.EX UP0, UPT, UR7, URZ, UPT, UP0 ;  /* 0x000000ff0700728c */ /* 0x000fc8000bf05300 */
[----:B------:R-:W-:-:S04]  /*0420*/  UISETP.EQ.OR.EX UP3, UPT, UR5, URZ, !UP0, UP1 ;  /* 0x000000ff0500728c */ /* 0x000fc8000c762710 */
[----:B------:R-:W-:-:S05]  /*0430*/  UP2UR UR50, UPR, URZ, 0x8 ;  /* 0x00000008ff327883 */ /* 0x000fca0008000000 */
[----:B------:R-:W-:Y:S07]  /*0440*/  BRA.U !UP3, `(.L_x_8) ;  /* 0x000000010b207547 */ /* 0x000fee000b800000 */
[----:B------:R-:W-:Y:S01]  /*0450*/  UISETP.NE.U32.AND UP2, UPT, UR4, URZ, UPT ;  /* 0x000000ff0400728c */ /* 0x000fe2000bf45070 */
[----:B-----5:R-:W-:Y:S01]  /*0460*/  FSETP.NEU.AND P0, PT, R35, RZ, PT ;  /* 0x000000ff2300720b */ /* 0x020fe20003f0d000 */
[----:B------:R-:W-:Y:S02]  /*0470*/  USEL UR4, URZ, 0xffffffff, UP0 ;  /* 0xffffffffff047887 */ /* 0x000fe40008000000 */
[----:B------:R-:W-:-:S10]  /*0480*/  UISETP.NE.AND.EX UP2, UPT, UR5, URZ, UPT, UP2 ;  /* 0x000000ff0500728c */ /* 0x000fd4000bf45320 */
[----:B------:R-:W-:Y:S01]  /*0490*/  VOTEU.ANY UP1, P0 ;  /* 0x0000000000ff7886 */ /* 0x000fe20000020100 */
[----:B------:R-:W-:-:S04]  /*04a0*/  @!UP2 USEL UR4, URZ, 0xffffffff, UP1 ;  /* 0xffffffffff04a887 */ /* 0x000fc80008800000 */
[----:B------:R-:W-:-:S04]  /*04b0*/  ULOP3.LUT UR4, UR4, 0x1, URZ, 0xc0, !UPT ;  /* 0x0000000104047892 */ /* 0x000fc8000f8ec0ff */
[----:B------:R-:W-:-:S11]  /*04c0*/  UISETP.NE.U32.AND UP2, UPT, UR4, 0x1, UPT ;  /* 0x000000010400788c */ /* 0x000fd6000bf45070 */
.L_x_8:
[----:B-12---:R-:W1:Y:S01]  /*04d0*/  SHFL.IDX PT, R2, R69, RZ, 0x1f ;  /* 0x00001fff45027589 */ /* 0x006e6200000e0000 */
[----:B------:R-:W-:-:S04]  /*04e0*/  UISETP.NE.AND UP1, UPT, UR8, 0x2, UPT ;  /* 0x000000020800788c */ /* 0x000fc8000bf25270 */
[----:B------:R-:W-:Y:S01]  /*04f0*/  USEL UR6, URZ, 0x1, UP1 ;  /* 0x00000001ff067887 */ /* 0x000fe20008800000 */
[----:B-1----:R-:W-:-:S13]  /*0500*/  ISETP.NE.AND P0, PT, R2, RZ, PT ;  /* 0x000000ff0200720c */ /* 0x002fda0003f05270 */
[----:B------:R-:W-:Y:S05]  /*0510*/  @P0 BRA `(.L_x_9) ;  /* 0x0000000000480947 */ /* 0x000fea0003800000 */
[----:B------:R-:W1:Y:S01]  /*0520*/  S2UR UR5, SR_CgaCtaId ;  /* 0x00000000000579c3 */ /* 0x000e620000008800 */
[----:B------:R-:W-:Y:S01]  /*0530*/  UMOV UR7, 0x400 ;  /* 0x0000040000077882 */ /* 0x000fe20000000000 */
[----:B------:R-:W-:Y:S01]  /*0540*/  UMOV UR4, 0x1 ;  /* 0x0000000100047882 */ /* 0x000fe20000000000 */
[----:B------:R-:W-:Y:S01]  /*0550*/  ELECT P0, URZ, PT ;  /* 0x0000000000ff782f */ /* 0x000fe20003800000 */
[----:B------:R-:W-:-:S04]  /*0560*/  UIADD3 UR10, UPT, UPT, -UR4, 0x100000, URZ ;  /* 0x00100000040a7890 */ /* 0x000fc8000fffe1ff */
[----:B------:R-:W-:Y:S02]  /*0570*/  USHF.L.U32 UR11, UR10, 0xb, URZ ;  /* 0x0000000b0a0b7899 */ /* 0x000fe400080006ff */
[----:B------:R-:W-:Y:S02]  /*0580*/  USHF.L.U32 UR10, UR10, 0x1, URZ ;  /* 0x000000010a0a7899 */ /* 0x000fe400080006ff */
[----:B-1----:R-:W-:Y:S01]  /*0590*/  ULEA UR5, UR5, UR7, 0x18 ;  /* 0x0000000705057291 */ /* 0x002fe2000f8ec0ff */
[----:B------:R-:W1:Y:S11]  /*05a0*/  FENCE.VIEW.ASYNC.S ;  /* 0x00000000000073c6 */ /* 0x000e760000000000 */
[----:B-1----:R1:W2:Y:S01]  /*05b0*/  SYNCS.EXCH.64 URZ, [UR5], UR10 ;  /* 0x0000000a05ff75b2 */ /* 0x0022a20008000100 */
[----:B------:R1:W3:Y:S01]  /*05c0*/  SYNCS.EXCH.64 URZ, [UR5+0x20], UR10 ;  /* 0x0000200a05ff75b2 */ /* 0x0002e20008000100 */
[----:B------:R1:W4:Y:S01]  /*05d0*/  SYNCS.EXCH.64 URZ, [UR5+0x8], UR10 ;  /* 0x0000080a05ff75b2 */ /* 0x0003220008000100 */
[----:B------:R1:W1:Y:S01]  /*05e0*/  SYNCS.EXCH.64 URZ, [UR5+0x28], UR10 ;  /* 0x0000280a05ff75b2 */ /* 0x0002620008000100 */
[----:B------:R1:W1:Y:S01]  /*05f0*/  SYNCS.EXCH.64 URZ, [UR5+0x10], UR10 ;  /* 0x0000100a05ff75b2 */ /* 0x0002620008000100 */
[----:B------:R1:W1:Y:S01]  /*0600*/  SYNCS.EXCH.64 URZ, [UR5+0x30], UR10 ;  /* 0x0000300a05ff75b2 */ /* 0x0002620008000100 */
[----:B------:R1:W1:Y:S01]  /*0610*/  SYNCS.EXCH.64 URZ, [UR5+0x18], UR10 ;  /* 0x0000180a05ff75b2 */ /* 0x0002620008000100 */
[----:B------:R1:W1:Y:S01]  /*0620*/  SYNCS.EXCH.64 URZ, [UR5+0x38], UR10 ;  /* 0x0000380a05ff75b2 */ /* 0x0002620008000100 */
[----:B------:R-:W-:Y:S01]  /*0630*/  NOP ;  /* 0x0000000000007918 */ /* 0x000fe20000000000 */
.L_x_9:
[----:B------:R-:W2:Y:S01]  /*0640*/  SHFL.IDX PT, R2, R69, RZ, 0x1f ;  /* 0x00001fff45027589 */ /* 0x000ea200000e0000 */
[----:B------:R-:W-:Y:S01]  /*0650*/  NOP ;  /* 0x0000000000007918 */ /* 0x000fe20000000000 */
[----:B--2---:R-:W-:-:S13]  /*0660*/  ISETP.NE.AND P0, PT, R2, 0x1, PT ;  /* 0x000000010200780c */ /* 0x004fda0003f05270 */
[----:B------:R-:W-:Y:S05]  /*0670*/  @P0 BRA `(.L_x_10) ;  /* 0x0000000000580947 */ /* 0x000fea0003800000 */
[----:B------:R-:W2:Y:S01]  /*0680*/  S2UR UR7, SR_CgaCtaId ;  /* 0x00000000000779c3 */ /* 0x000ea20000008800 */
[----:B------:R-:W-:Y:S01]  /*0690*/  UMOV UR9, 0x400 ;  /* 0x0000040000097882 */ /* 0x000fe20000000000 */
[----:B-1----:R-:W-:Y:S01]  /*06a0*/  UMOV UR5, 0x20 ;  /* 0x0000002000057882 */ /* 0x002fe20000000000 */
[----:B------:R-:W-:Y:S01]  /*06b0*/  UMOV UR4, 0x80 ;  /* 0x0000008000047882 */ /* 0x000fe20000000000 */
[----:B------:R-:W-:-:S04]  /*06c0*/  UIADD3 UR10, UPT, UPT, -UR5, 0x100000, URZ ;  /* 0x00100000050a7890 */ /* 0x000fc8000fffe1ff */
[----:B------:R-:W-:Y:S02]  /*06d0*/  USHF.L.U32 UR11, UR10, 0xb, URZ ;  /* 0x0000000b0a0b7899 */ /* 0x000fe400080006ff */
[----:B------:R-:W-:Y:S02]  /*06e0*/  USHF.L.U32 UR10, UR10, 0x1, URZ ;  /* 0x000000010a0a7899 */ /* 0x000fe400080006ff */
[----:B------:R-:W-:-:S04]  /*06f0*/  UIADD3 UR4, UPT, UPT, -UR4, 0x100000, URZ ;  /* 0x0010000004047890 */ /* 0x000fc8000fffe1ff */
[----:B------:R-:W-:Y:S02]  /*0700*/  USHF.L.U32 UR5, UR4, 0xb, URZ ;  /* 0x0000000b04057899 */ /* 0x000fe400080006ff */
[----:B------:R-:W-:Y:S01]  /*0710*/  USHF.L.U32 UR4, UR4, 0x1, URZ ;  /* 0x0000000104047899 */ /* 0x000fe200080006ff */
[----:B------:R-:W-:Y:S01]  /*0720*/  ELECT P0, URZ, PT ;  /* 0x0000000000ff782f */ /* 0x000fe20003800000 */
[----:B--2---:R-:W-:Y:S01]  /*0730*/  ULEA UR7, UR7, UR9, 0x18 ;  /* 0x0000000907077291 */ /* 0x004fe2000f8ec0ff */
[----:B------:R-:W1:Y:S11]  /*0740*/  FENCE.VIEW.ASYNC.S ;  /* 0x00000000000073c6 */ /* 0x000e760000000000 */
[----:B-1----:R2:W1:Y:S01]  /*0750*/  SYNCS.EXCH.64 URZ, [UR7+0x40], UR10 ;  /* 0x0000400a07ff75b2 */ /* 0x0024620008000100 */
[----:B------:R2:W1:Y:S01]  /*0760*/  SYNCS.EXCH.64 URZ, [UR7+0x60], UR4 ;  /* 0x0000600407ff75b2 */ /* 0x0004620008000100 */
[----:B------:R2:W1:Y:S01]  /*0770*/  SYNCS.EXCH.64 URZ, [UR7+0x48], UR10 ;  /* 0x0000480a07ff75b2 */ /* 0x0004620008000100 */
[----:B------:R2:W1:Y:S01]  /*0780*/  SYNCS.EXCH.64 URZ, [UR7+0x68], UR4 ;  /* 0x0000680407ff75b2 */ /* 0x0004620008000100 */
[----:B------:R2:W1:Y:S01]  /*0790*/  SYNCS.EXCH.64 URZ, [UR7+0x50], UR10 ;  /* 0x0000500a07ff75b2 */ /* 0x0004620008000100 */
[----:B------:R2:W1:Y:S01]  /*07a0*/  SYNCS.EXCH.64 URZ, [UR7+0x70], UR4 ;  /* 0x0000700407ff75b2 */ /* 0x0004620008000100 */
[----:B------:R2:W1:Y:S01]  /*07b0*/  SYNCS.EXCH.64 URZ, [UR7+0x58], UR10 ;  /* 0x0000580a07ff75b2 */ /* 0x0004620008000100 */
[----:B------:R2:W1:Y:S02]  /*07c0*/  SYNCS.EXCH.64 URZ, [UR7+0x78], UR4 ;  /* 0x0000780407ff75b2 */ /* 0x0004640008000100 */
[----:B--2---:R-:W-:Y:S01]  /*07d0*/  NOP ;  /* 0x0000000000007918 */ /* 0x004fe20000000000 */
.L_x_10:
[----:B------:R-:W2:Y:S01]  /*07e0*/  SHFL.IDX PT, R2, R69, RZ, 0x1f ;  /* 0x00001fff45027589 */ /* 0x000ea200000e0000 */
[----:B------:R-:W-:Y:S01]  /*07f0*/  NOP ;  /* 0x0000000000007918 */ /* 0x000fe20000000000 */
[----:B--2---:R-:W-:-:S13]  /*0800*/  ISETP.NE.AND P0, PT, R2, 0x3, PT ;  /* 0x000000030200780c */ /* 0x004fda0003f05270 */
[----:B------:R-:W-:Y:S05]  /*0810*/  @P0 BRA `(.L_x_11) ;  /* 0x0000000000300947 */ /* 0x000fea0003800000 */
[----:B-1----:R-:W1:Y:S01]  /*0820*/  S2UR UR5, SR_CgaCtaId ;  /* 0x00000000000579c3 */ /* 0x002e620000008800 */
        /* <DEDUP_REMOVED lines=8> */
[----:B-1----:R2:W1:Y:S01]  /*08b0*/  SYNCS.EXCH.64 URZ, [UR5+0x80], UR10 ;  /* 0x0000800a05ff75b2 */ /* 0x0024620008000100 */
[----:B------:R2:W1:Y:S02]  /*08c0*/  SYNCS.EXCH.64 URZ, [UR5+0x88], UR10 ;  /* 0x0000880a05ff75b2 */ /* 0x0004640008000100 */
[----:B--2---:R-:W-:Y:S01]  /*08d0*/  NOP ;  /* 0x0000000000007918 */ /* 0x004fe20000000000 */
.L_x_11:
[----:B------:R-:W2:Y:S01]  /*08e0*/  SHFL.IDX PT, R2, R69, RZ, 0x1f ;  /* 0x00001fff45027589 */ /* 0x000ea200000e0000 */
[----:B------:R-:W-:Y:S01]  /*08f0*/  NOP ;  /* 0x0000000000007918 */ /* 0x000fe20000000000 */
[----:B--2---:R-:W-:-:S13]  /*0900*/  ISETP.NE.AND P0, PT, R2, 0x4, PT ;  /* 0x000000040200780c */ /* 0x004fda0003f05270 */
[----:B------:R-:W-:Y:S05]  /*0910*/  @P0 BRA `(.L_x_12) ;  /* 0x00000000004c0947 */ /* 0x000fea0003800000 */
[----:B-1----:R-:W1:Y:S01]  /*0920*/  S2UR UR5, SR_CgaCtaId ;  /* 0x00000000000579c3 */ /* 0x002e620000008800 */
[----:B------:R-:W-:Y:S01]  /*0930*/  UMOV UR9, 0x100 ;  /* 0x0000010000097882 */ /* 0x000fe20000000000 */
[----:B------:R-:W-:Y:S01]  /*0940*/  UMOV UR7, 0x400 ;  /* 0x0000040000077882 */ /* 0x000fe20000000000 */
[----:B------:R-:W-:Y:S01]  /*0950*/  USEL UR9, UR9, 0xe0, UP2 ;  /* 0x000000e009097887 */ /* 0x000fe20009000000 */
[----:B------:R-:W-:Y:S01]  /*0960*/  UMOV UR4, 0x1 ;  /* 0x0000000100047882 */ /* 0x000fe20000000000 */
[----:B------:R-:W-:Y:S01]  /*0970*/  ELECT P0, URZ, PT ;  /* 0x0000000000ff782f */ /* 0x000fe20003800000 */
[----:B------:R-:W-:-:S04]  /*0980*/  UIADD3 UR10, UPT, UPT, -UR4, 0x100000, URZ ;  /* 0x00100000040a7890 */ /* 0x000fc8000fffe1ff */
[----:B------:R-:W-:Y:S02]  /*0990*/  USHF.L.U32 UR11, UR10, 0xb, URZ ;  /* 0x0000000b0a0b7899 */ /* 0x000fe400080006ff */
[----:B------:R-:W-:Y:S02]  /*09a0*/  USHF.L.U32 UR10, UR10, 0x1, URZ ;  /* 0x000000010a0a7899 */ /* 0x000fe400080006ff */
[----:B------:R-:W-:-:S04]  /*09b0*/  UIADD3 UR12, UPT, UPT, -UR9, 0x100000, URZ ;  /* 0x00100000090c7890 */ /* 0x000fc8000fffe1ff */
[----:B------:R-:W-:Y:S02]  /*09c0*/  USHF.L.U32 UR13, UR12, 0xb, URZ ;  /* 0x0000000b0c0d7899 */ /* 0x000fe400080006ff */
[----:B------:R-:W-:Y:S02]  /*09d0*/  USHF.L.U32 UR12, UR12, 0x1, URZ ;  /* 0x000000010c0c7899 */ /* 0x000fe400080006ff */
[----:B-1----:R-:W-:Y:S01]  /*09e0*/  ULEA UR5, UR5, UR7, 0x18 ;  /* 0x0000000705057291 */ /* 0x002fe2000f8ec0ff */
[----:B------:R-:W1:Y:S11]  /*09f0*/  FENCE.VIEW.ASYNC.S ;  /* 0x00000000000073c6 */ /* 0x000e760000000000 */
[----:B-1----:R2:W1:Y:S01]  /*0a00*/  SYNCS.EXCH.64 URZ, [UR5+0x90], UR10 ;  /* 0x0000900a05ff75b2 */ /* 0x0024620008000100 */
[----:B------:R2:W1:Y:S01]  /*0a10*/  SYNCS.EXCH.64 URZ, [UR5+0xa0], UR12 ;  /* 0x0000a00c05ff75b2 */ /* 0x0004620008000100 */
[----:B------:R2:W1:Y:S01]  /*0a20*/  SYNCS.EXCH.64 URZ, [UR5+0x98], UR10 ;  /* 0x0000980a05ff75b2 */ /* 0x0004620008000100 */
[----:B------:R2:W1:Y:S02]  /*0a30*/  SYNCS.EXCH.64 URZ, [UR5+0xa8], UR12 ;  /* 0x0000a80c05ff75b2 */ /* 0x0004640008000100 */
[----:B--2---:R-:W-:Y:S01]  /*0a40*/  NOP ;  /* 0x0000000000007918 */ /* 0x004fe20000000000 */
.L_x_12:
        /* <DEDUP_REMOVED lines=26> */
.L_x_13:
        /* <DEDUP_REMOVED lines=18> */
.L_x_14:
[----:B-1----:R-:W1:Y:S01]  /*0d10*/  S2UR UR5, SR_CTAID.X ;  /* 0x00000000000579c3 */ /* 0x002e620000002500 */
[----:B------:R-:W-:-:S05]  /*0d20*/  CS2R.32 R63, SR_CgaSize ;  /* 0x00000000003f7805 */ /* 0x000fca0000008a00 */
[----:B------:R-:W-:-:S05]  /*0d30*/  IMAD R63, R63, -0xa0, RZ ;  /* 0xffffff603f3f7824 */ /* 0x000fca00078e02ff */
[----:B------:R-:W-:-:S14]  /*0d40*/  R2UR UR9, R63 ;  /* 0x000000003f0972ca */ /* 0x000fdc00000e0000 */
[----:B------:R-:W2:Y:S01]  /*0d50*/  LDCU UR9, c[0x0][UR9+0x2b0] ;  /* 0x00005600090977ac */ /* 0x000ea20008000800 */
[----:B------:R-:W-:Y:S01]  /*0d60*/  NOP ;  /* 0x0000000000007918 */ /* 0x000fe20000000000 */
[----:B------:R-:W-:-:S05]  /*0d70*/  CS2R.32 R63, SR_CgaSize ;  /* 0x00000000003f7805 */ /* 0x000fca0000008a00 */
[----:B------:R-:W-:-:S05]  /*0d80*/  IMAD R63, R63, -0xa0, RZ ;  /* 0xffffff603f3f7824 */ /* 0x000fca00078e02ff */
[----:B------:R-:W-:-:S14]  /*0d90*/  R2UR UR7, R63 ;  /* 0x000000003f0772ca */ /* 0x000fdc00000e0000 */
[----:B------:R-:W3:Y:S01]  /*0da0*/  LDCU UR7, c[0x0][UR7+0x2b4] ;  /* 0x00005680070777ac */ /* 0x000ee20008000800 */
[----:B------:R-:W4:Y:S08]  /*0db0*/  S2UR UR4, SR_CTAID.Y ;  /* 0x00000000000479c3 */ /* 0x000f300000002600 */
[----:B------:R-:W3:Y:S01]  /*0dc0*/  LDC R10, c[0x0][0xb24] ;  /* 0x0002c900ff0a7b82 */ /* 0x000ee20000000800 */
[----:B-1----:R-:W-:-:S02]  /*0dd0*/  I2FP.F32.U32 R63, UR5 ;  /* 0x00000005003f7c45 */ /* 0x002fc40008201000 */
[----:B------:R-:W-:-:S05]  /*0de0*/  CS2R.32 R3, SR_CgaSize ;  /* 0x0000000000037805 */ /* 0x000fca0000008a00 */
[----:B------:R-:W-:-:S06]  /*0df0*/  IMAD R3, R3, -0xa0, RZ ;  /* 0xffffff6003037824 */ /* 0x000fcc00078e02ff */
[----:B------:R-:W1:Y:S01]  /*0e00*/  LDC R3, c[0x0][R3+0x2a0] ;  /* 0x0000a80003037b82 */ /* 0x000e620000000800 */
[----:B------:R-:W-:Y:S01]  /*0e10*/  MOV R15, UR5 ;  /* 0x00000005000f7c02 */ /* 0x000fe20008000f00 */
[----:B--2---:R-:W-:Y:S01]  /*0e20*/  FMUL R63, R63, UR9 ;  /* 0x000000093f3f7c20 */ /* 0x004fe20008400000 */
[----:B----4-:R-:W-:Y:S02]  /*0e30*/  I2FP.F32.U32 R62, UR4 ;  /* 0x00000004003e7c45 */ /* 0x010fe40008201000 */
[----:B------:R-:W-:-:S05]  /*0e40*/  CS2R.32 R2, SR_CgaSize ;  /* 0x0000000000027805 */ /* 0x000fca0000008a00 */
[----:B------:R-:W-:-:S06]  /*0e50*/  IMAD R2, R2, -0xa0, RZ ;  /* 0xffffff6002027824 */ /* 0x000fcc00078e02ff */
[----:B------:R-:W2:Y:S01]  /*0e60*/  LDC R2, c[0x0][R2+0x2a4] ;  /* 0x0000a90002027b82 */ /* 0x000ea20000000800 */
[----:B------:R-:W-:Y:S01]  /*0e70*/  MOV R14, UR4 ;  /* 0x00000004000e7c02 */ /* 0x000fe20008000f00 */
[----:B------:R-:W4:Y:S01]  /*0e80*/  F2I.U32.TRUNC.NTZ R63, R63 ;  /* 0x0000003f003f7305 */ /* 0x000f22000020f000 */
[----:B---3--:R-:W-:-:S05]  /*0e90*/  FMUL R62, R62, UR7 ;  /* 0x000000073e3e7c20 */ /* 0x008fca0008400000 */
[----:B------:R-:W-:Y:S01]  /*0ea0*/  BAR.SYNC.DEFER_BLOCKING 0x0 ;  /* 0x0000000000007b1d */ /* 0x000fe20000010000 */
[----:B------:R-:W-:-:S05]  /*0eb0*/  ISETP.GE.AND P0, PT, R10, 0x1, PT ;  /* 0x000000010a00780c */ /* 0x000fca0003f06270 */
[----:B------:R-:W3:Y:S02]  /*0ec0*/  F2I.U32.TRUNC.NTZ R62, R62 ;  /* 0x0000003e003e7305 */ /* 0x000ee4000020f000 */
[----:B------:R-:W2:Y:S01]  /*0ed0*/  S2UR UR36, SR_CTAID.Z ;  /* 0x00000000002479c3 */ /* 0x000ea20000002700 */
[----:B----4-:R-:W-:-:S05]  /*0ee0*/  IADD3 R63, PT, PT, -R63, RZ, RZ ;  /* 0x000000ff3f3f7210 */ /* 0x010fca0007ffe1ff */
[----:B-1----:R-:W-:Y:S01]  /*0ef0*/  IMAD R63, R3, R63, UR5 ;  /* 0x00000005033f7e24 */ /* 0x002fe2000f8e023f */
[----:B---3--:R-:W-:-:S05]  /*0f00*/  IADD3 R62, PT, PT, -R62, RZ, RZ ;  /* 0x000000ff3e3e7210 */ /* 0x008fca0007ffe1ff */
[----:B--2---:R-:W-:Y:S01]  /*0f10*/  IMAD R62, R2, R62, UR4 ;  /* 0x00000004023e7e24 */ /* 0x004fe2000f8e023e */
[----:B------:R-:W-:Y:S06]  /*0f20*/  @!P0 BRA `(.L_x_15) ;  /* 0x0000000000b88947 */ /* 0x000fec0003800000 */
[----:B------:R-:W1:Y:S01]  /*0f30*/  LDC.64 R4, c[0x0][0xb18] ;  /* 0x0002c600ff047b82 */ /* 0x000e620000000a00 */
[----:B------:R-:W-:-:S07]  /*0f40*/  ISETP.NE.AND P0, PT, R10, 0x1, PT ;  /* 0x000000010a00780c */ /* 0x000fce0003f05270 */
[----:B------:R-:W2:Y:S08]  /*0f50*/  LDC R9, c[0x0][0xb0c] ;  /* 0x0002c300ff097b82 */ /* 0x000eb00000000800 */
[----:B------:R-:W3:Y:S08]  /*0f60*/  LDC R12, c[0x0][0x370] ;  /* 0x0000dc00ff0c7b82 */ /* 0x000ef00000000800 */
[----:B------:R-:W4:Y:S01]  /*0f70*/  LDC R11, c[0x0][0x374] ;  /* 0x0000dd00ff0b7b82 */ /* 0x000f220000000800 */
[----:B-1----:R-:W-:-:S07]  /*0f80*/  ISETP.NE.AND P1, PT, R4, 0x1, PT ;  /* 0x000000010400780c */ /* 0x002fce0003f25270 */
[----:B------:R-:W3:Y:S01]  /*0f90*/  LDC.64 R6, c[0x0][0xb10] ;  /* 0x0002c400ff067b82 */ /* 0x000ee20000000a00 */
[----:B--2---:R-:W-:-:S07]  /*0fa0*/  ISETP.NE.AND P2, PT, R9, 0x1, PT ;  /* 0x000000010900780c */ /* 0x004fce0003f45270 */
[----:B------:R-:W1:Y:S08]  /*0fb0*/  LDC R8, c[0x0][0xb20] ;  /* 0x0002c800ff087b82 */ /* 0x000e700000000800 */
[----:B------:R-:W2:Y:S01]  /*0fc0*/  LDC.64 R2, c[0x0][0xb28] ;  /* 0x0002ca00ff027b82 */ /* 0x000ea20000000a00 */
[----:B----4-:R-:W-:-:S04]  /*0fd0*/  IMAD.HI.U32 R13, R11, R5, RZ ;  /* 0x000000050b0d7227 */ /* 0x010fc800078e00ff */
[----:B------:R-:W-:-:S04]  /*0fe0*/  IMAD.HI.U32 R5, R14, R5, RZ ;  /* 0x000000050e057227 */ /* 0x000fc800078e00ff */
[----:B---3--:R-:W-:-:S05]  /*0ff0*/  IMAD.HI.U32 R16, R12, R6, RZ ;  /* 0x000000060c107227 */ /* 0x008fca00078e00ff */
[-C--:B------:R-:W-:Y:S01]  /*1000*/  @P2 SHF.R.U32.HI R12, RZ, R7.reuse, R16 ;  /* 0x00000007ff0c2219 */ /* 0x080fe20000011610 */
[----:B------:R-:W-:Y:S01]  /*1010*/  IMAD.HI.U32 R16, R15, R6, RZ ;  /* 0x000000060f107227 */ /* 0x000fe200078e00ff */
[-C--:B-1----:R-:W-:Y:S02]  /*1020*/  @P1 SHF.R.U32.HI R11, RZ, R8.reuse, R13 ;  /* 0x00000008ff0b1219 */ /* 0x082fe4000001160d */
[----:B------:R-:W-:Y:S02]  /*1030*/  SHF.R.U32.HI R5, RZ, R8, R5 ;  /* 0x00000008ff057219 */ /* 0x000fe40000011605 */
[----:B------:R-:W-:Y:S02]  /*1040*/  SHF.R.U32.HI R16, RZ, R7, R16 ;  /* 0x00000007ff107219 */ /* 0x000fe40000011610 */
[----:B------:R-:W-:Y:S01]  /*1050*/  SEL R5, R14, R5, !P1 ;  /* 0x000000050e057207 */ /* 0x000fe20004800000 */
[----:B--2---:R-:W-:Y:S01]  /*1060*/  IMAD.HI.U32 R13, R11, R2, RZ ;  /* 0x000000020b0d7227 */ /* 0x004fe200078e00ff */
[----:B------:R-:W-:-:S03]  /*1070*/  SEL R16, R15, R16, !P2 ;  /* 0x000000100f107207 */ /* 0x000fc60005000000 */
[----:B------:R-:W-:Y:S01]  /*1080*/  IMAD.HI.U32 R6, R12, R2, RZ ;  /* 0x000000020c067227 */ /* 0x000fe200078e00ff */
[----:B------:R-:W-:-:S04]  /*1090*/  @P0 SHF.R.U32.HI R11, RZ, R3, R13 ;  /* 0x00000003ff0b0219 */ /* 0x000fc8000001160d */
[----:B------:R-:W-:Y:S01]  /*10a0*/  @P0 SHF.R.U32.HI R12, RZ, R3, R6 ;  /* 0x00000003ff0c0219 */ /* 0x000fe20000011606 */
[----:B------:R-:W-:-:S04]  /*10b0*/  IMAD R11, R11, R10, RZ ;  /* 0x0000000a0b0b7224 */ /* 0x000fc800078e02ff */
[----:B------:R-:W-:Y:S01]  /*10c0*/  IMAD R6, R12, R10, RZ ;  /* 0x0000000a0c067224 */ /* 0x000fe200078e02ff */
[----:B------:R-:W-:-:S04]  /*10d0*/  ISETP.GE.AND P1, PT, R5, R11, PT ;  /* 0x0000000b0500720c */ /* 0x000fc80003f26270 */
[----:B------:R-:W-:Y:S01]  /*10e0*/  ISETP.GE.OR P1, PT, R16, R6, P1 ;  /* 0x000000061000720c */ /* 0x000fe20000f26670 */
[----:B------:R-:W-:-:S05]  /*10f0*/  IMAD.HI.U32 R6, R5, R2, RZ ;  /* 0x0000000205067227 */ /* 0x000fca00078e00ff */
[----:B------:R-:W-:-:S04]  /*1100*/  SHF.R.U32.HI R6, RZ, R3, R6 ;  /* 0x00000003ff067219 */ /* 0x000fc80000011606 */
[----:B------:R-:W-:-:S03]  /*1110*/  SEL R6, R5, R6, !P0 ;  /* 0x0000000605067207 */ /* 0x000fc60004000000 */
[----:B------:R-:W-:Y:S01]  /*1120*/  @!P1 IMAD.HI.U32 R7, R16, R2, RZ ;  /* 0x0000000210079227 */ /* 0x000fe200078e00ff */
[----:B------:R-:W-:-:S04]  /*1130*/  IADD3 R2, PT, PT, -R6, RZ, RZ ;  /* 0x000000ff06027210 */ /* 0x000fc80007ffe1ff */
[----:B------:R-:W-:Y:S01]  /*1140*/  @!P1 SHF.R.U32.HI R3, RZ, R3, R7 ;  /* 0x00000003ff039219 */ /* 0x000fe20000011607 */
[----:B------:R-:W-:Y:S01]  /*1150*/  IMAD R2, R10, R2, R5 ;  /* 0x000000020a027224 */ /* 0x000fe200078e0205 */
[----:B------:R-:W-:Y:S02]  /*1160*/  IADD3 R7, PT, PT, -R5, RZ, RZ ;  /* 0x000000ff05077210 */ /* 0x000fe40007ffe1ff */
[----:B------:R-:W-:-:S03]  /*1170*/  @!P1 SEL R3, R16, R3, !P0 ;  /* 0x0000000310039207 */ /* 0x000fc60004000000 */
[----:B------:R-:W-:Y:S02]  /*1180*/  IMAD R7, R4, R7, R14 ;  /* 0x0000000704077224 */ /* 0x000fe400078e020e */
[--C-:B------:R-:W-:Y:S02]  /*1190*/  @!P1 IMAD.IADD R6, R6, 0x1, -R3.reuse ;  /* 0x0000000106069824 */ /* 0x100fe400078e0a03 */
[----:B------:R-:W-:Y:S01]  /*11a0*/  @!P1 IMAD R3, R2, R12, R3 ;  /* 0x0000000c02039224 */ /* 0x000fe200078e0203 */
[----:B------:R-:W-:Y:S01]  /*11b0*/  IADD3 R2, PT, PT, -R16, RZ, RZ ;  /* 0x000000ff10027210 */ /* 0x000fe20007ffe1ff */
[----:B------:R-:W-:Y:S02]  /*11c0*/  @!P1 IMAD R5, R6, R10, R16 ;  /* 0x0000000a06059224 */ /* 0x000fe400078e0210 */
[----:B------:R-:W-:Y:S02]  /*11d0*/  @!P1 IMAD.MOV.U32 R16, RZ, RZ, R3 ;  /* 0x000000ffff109224 */ /* 0x000fe400078e0003 */
[----:B------:R-:W-:-:S02]  /*11e0*/  IMAD R2, R9, R2, R15 ;  /* 0x0000000209027224 */ /* 0x000fc400078e020f */
[----:B------:R-:W-:Y:S02]  /*11f0*/  IMAD R14, R5, R4, R7 ;  /* 0x00000004050e7224 */ /* 0x000fe400078e0207 */
[----:B------:R-:W-:Y:S02]  /*1200*/  IMAD R15, R16, R9, R2 ;  /* 0x00000009100f7224 */ /* 0x000fe400078e0202 */
.L_x_15:
[----:B------:R-:W1:Y:S01]  /*1210*/  LDCU UR4, c[0x0][0xb30] ;  /* 0x00016600ff0477ac */ /* 0x000e620008000800 */
[----:B------:R-:W2:Y:S08]  /*1220*/  S2UR UR37, SR_CgaCtaId ;  /* 0x00000000002579c3 */ /* 0x000eb00000008800 */
[----:B------:R-:W3:Y:S01]  /*1230*/  LDC R26, c[0x0][0xb24] ;  /* 0x0002c900ff1a7b82 */ /* 0x000ee20000000800 */
[----:B-1----:R-:W-:-:S09]  /*1240*/  UISETP.NE.AND UP1, UPT, UR4, 0x1, UPT ;  /* 0x000000010400788c */ /* 0x002fd2000bf25270 */
[----:B--2---:R-:W-:Y:S05]  /*1250*/  BRA.U UP1, `(.L_x_16) ;  /* 0x0000000101407547 */ /* 0x004fea000b800000 */
[----:B------:R-:W1:Y:S08]  /*1260*/  LDC.64 R4, c[0x0][0xb10] ;  /* 0x0002c400ff047b82 */ /* 0x000e700000000a00 */
[----:B------:R-:W2:Y:S08]  /*1270*/  LDC.64 R2, c[0x0][0xb18] ;  /* 0x0002c600ff027b82 */ /* 0x000eb00000000a00 */
[----:B------:R-:W4:Y:S08]  /*1280*/  LDC R6, c[0x0][0xb20] ;  /* 0x0002c800ff067b82 */ /* 0x000f300000000800 */
[----:B------:R-:W3:Y:S01]  /*1290*/  LDC R7, c[0x0][0xb0c] ;  /* 0x0002c300ff077b82 */ /* 0x000ee20000000800 */
[----:B-1----:R-:W-:-:S05]  /*12a0*/  IMAD.HI.U32 R4, R15, R4, RZ ;  /* 0x000000040f047227 */ /* 0x002fca00078e00ff */
[----:B------:R-:W-:Y:S01]  /*12b0*/  SHF.R.U32.HI R4, RZ, R5, R4 ;  /* 0x00000005ff047219 */ /* 0x000fe20000011604 */
[----:B--2---:R-:W-:Y:S01]  /*12c0*/  IMAD.HI.U32 R3, R14, R3, RZ ;  /* 0x000000030e037227 */ /* 0x004fe200078e00ff */
[----:B------:R-:W-:-:S04]  /*12d0*/  ISETP.NE.AND P0, PT, R2, 0x1, PT ;  /* 0x000000010200780c */ /* 0x000fc80003f05270 */
[----:B----4-:R-:W-:-:S04]  /*12e0*/  SHF.R.U32.HI R3, RZ, R6, R3 ;  /* 0x00000006ff037219 */ /* 0x010fc80000011603 */
[----:B------:R-:W-:Y:S02]  /*12f0*/  SEL R3, R14, R3, !P0 ;  /* 0x000000030e037207 */ /* 0x000fe40004000000 */
[----:B---3--:R-:W-:-:S04]  /*1300*/  ISETP.NE.AND P1, PT, R7, 0x1, PT ;  /* 0x000000010700780c */ /* 0x008fc80003f25270 */
[----:B------:R-:W-:-:S05]  /*1310*/  SEL R4, R15, R4, !P1 ;  /* 0x000000040f047207 */ /* 0x000fca0004800000 */
[----:B------:R-:W-:Y:S02]  /*1320*/  IMAD.IADD R5, R3, 0x1, -R4 ;  /* 0x0000000103057824 */ /* 0x000fe400078e0a04 */
[----:B------:R-:W-:Y:S02]  /*1330*/  IMAD.IADD R3, R4, 0x1, -R3 ;  /* 0x0000000104037824 */ /* 0x000fe400078e0a03 */
[----:B------:R-:W-:Y:S02]  /*1340*/  IMAD R15, R5, R7, R15 ;  /* 0x00000007050f7224 */ /* 0x000fe400078e020f */
[----:B------:R-:W-:-:S07]  /*1350*/  IMAD R14, R3, R2, R14 ;  /* 0x00000002030e7224 */ /* 0x000fce00078e020e */
.L_x_16:
[----:B------:R-:W-:Y:S01]  /*1360*/  BAR.SYNC.DEFER_BLOCKING 0x0 ;  /* 0x0000000000007b1d */ /* 0x000fe20000010000 */
[----:B------:R-:W-:Y:S01]  /*1370*/  UISETP.NE.AND UP1, UPT, UR8, 0x2, UPT ;  /* 0x000000020800788c */ /* 0x000fe2000bf25270 */
[----:B------:R-:W-:Y:S02]  /*1380*/  ISETP.NE.OR P5, PT, R0, 0x2, !P5 ;  /* 0x000000020000780c */ /* 0x000fe40006fa5670 */
[----:B------:R-:W-:-:S06]  /*1390*/  LOP3.LUT R2, R76, 0x1f, RZ, 0xc0, !PT ;  /* 0x0000001f4c027812 */ /* 0x000fcc00078ec0ff */
[----:B------:R-:W-:Y:S05]  /*13a0*/  BRA.U UP1, `(.L_x_17) ;  /* 0x00000011015c7547 */ /* 0x000fea000b800000 */
[----:B------:R-:W1:Y:S01]  /*13b0*/  LDCU UR13, c[0x0][0x38c] ;  /* 0x00007180ff0d77ac */ /* 0x000e620008000800 */
[----:B------:R-:W2:Y:S01]  /*13c0*/  LDC R8, c[0x0][0x370] ;  /* 0x0000dc00ff087b82 */ /* 0x000ea20000000800 */
[----:B------:R-:W-:Y:S01]  /*13d0*/  PLOP3.LUT P1, PT, PT, PT, UP2, 0x80, 0x8 ;  /* 0x000000000008781c */ /* 0x000fe20003f2f028 */
[----:B------:R-:W-:Y:S01]  /*13e0*/  IMAD.MOV.U32 R17, RZ, RZ, 0x1 ;  /* 0x00000001ff117424 */ /* 0x000fe200078e00ff */
[----:B------:R-:W-:Y:S01]  /*13f0*/  ISETP.EQ.OR P4, PT, R2, RZ, P5 ;  /* 0x000000ff0200720c */ /* 0x000fe20002f82670 */
[----:B------:R-:W-:Y:S01]  /*1400*/  IMAD.MOV.U32 R16, RZ, RZ, RZ ;  /* 0x000000ffff107224 */ /* 0x000fe200078e00ff */
[----:B------:R-:W-:Y:S02]  /*1410*/  PLOP3.LUT P1, PT, P1, PT, PT, 0x8, 0x80 ;  /* 0x000000000080781c */ /* 0x000fe40000f2e170 */
[----:B------:R-:W-:Y:S01]  /*1420*/  CS2R R12, SRZ ;  /* 0x00000000000c7805 */ /* 0x000fe2000001ff00 */
[----:B------:R-:W-:Y:S01]  /*1430*/  IMAD.MOV.U32 R11, RZ, RZ, 0x1 ;  /* 0x00000001ff0b7424 */ /* 0x000fe200078e00ff */
[----:B------:R-:W4:Y:S01]  /*1440*/  LDC R0, c[0x0][0x374] ;  /* 0x0000dd00ff007b82 */ /* 0x000f220000000800 */
[----:B------:R-:W2:Y:S01]  /*1450*/  LDCU.64 UR22, c[0x0][0x348] ;  /* 0x00006900ff1677ac */ /* 0x000ea20008000a00 */
[----:B------:R-:W-:Y:S01]  /*1460*/  UMOV UR6, URZ ;  /* 0x000000ff00067c82 */ /* 0x000fe20008000000 */
[----:B-1----:R-:W-:-:S04]  /*1470*/  UIADD3 UR5, UPT, UPT, UR13, 0x1f, URZ ;  /* 0x0000001f0d057890 */ /* 0x002fc8000fffe0ff */
[----:B------:R-:W-:-:S04]  /*1480*/  USHF.R.S32.HI UR4, URZ, 0x1f, UR5 ;  /* 0x0000001fff047899 */ /* 0x000fc80008011405 */
[----:B------:R-:W-:-:S04]  /*1490*/  ULEA.HI UR4, UR4, UR5, URZ, 0x5 ;  /* 0x0000000504047291 */ /* 0x000fc8000f8f28ff */
[----:B------:R-:W-:Y:S02]  /*14a0*/  USHF.R.S32.HI UR15, URZ, 0x5, UR4 ;  /* 0x00000005ff0f7899 */ /* 0x000fe40008011404 */
[----:B------:R-:W-:Y:S02]  /*14b0*/  UIADD3 UR4, UPT, UPT, UR13, -0x1, URZ ;  /* 0xffffffff0d047890 */ /* 0x000fe4000fffe0ff */
[----:B------:R-:W-:Y:S02]  /*14c0*/  UISETP.LT.U32.AND UP0, UPT, UR15, 0x4, UPT ;  /* 0x000000040f00788c */ /* 0x000fe4000bf01070 */
[----:B------:R-:W-:Y:S02]  /*14d0*/  UISETP.GE.U32.AND UP1, UPT, UR4, -0x3f, UPT ;  /* 0xffffffc10400788c */ /* 0x000fe4000bf26070 */
[----:B------:R-:W-:Y:S02]  /*14e0*/  USEL UR14, UR15, 0x4, UP0 ;  /* 0x000000040f0e7887 */ /* 0x000fe40008000000 */
[----:B------:R-:W-:-:S02]  /*14f0*/  UIADD3 UR13, UPT, UPT, UR13, 0x3e, URZ ;  /* 0x0000003e0d0d7890 */ /* 0x000fc4000fffe0ff */
[----:B------:R-:W-:Y:S02]  /*1500*/  UIADD3 UR5, UPT, UPT, UR14, -0x1, URZ ;  /* 0xffffffff0e057890 */ /* 0x000fe4000fffe0ff */
[----:B------:R-:W-:-:S03]  /*1510*/  UIADD3 UR7, UPT, UPT, UR15, -UR14, URZ ;  /* 0x8000000e0f077290 */ /* 0x000fc6000fffe0ff */
[----:B------:R-:W-:-:S04]  /*1520*/  @UP1 UIADD3 UR5, UPT, UPT, UR14, URZ, URZ ;  /* 0x000000ff0e051290 */ /* 0x000fc8000fffe0ff */
[----:B--2---:R-:W-:-:S12]  /*1530*/  UIADD3 UR5, UPT, UPT, UR5, 0x1, URZ ;  /* 0x0000000105057890 */ /* 0x004fd8000fffe0ff */
.L_x_35:
[----:B------:R-:W-:Y:S01]  /*1540*/  UISETP.NE.AND UP0, UPT, UR37, URZ, UPT ;  /* 0x000000ff2500728c */ /* 0x000fe2000bf05270 */
[----:B------:R-:W1:Y:S08]  /*1550*/  S2UR UR37, SR_CgaCtaId ;  /* 0x00000000002579c3 */ /* 0x000e700000008800 */
[----:B------:R-:W-:Y:S05]  /*1560*/  BRA.U UP0, `(.L_x_18) ;  /* 0x0000000100347547 */ /* 0x000fea000b800000 */
[----:B------:R-:W2:Y:S01]  /*1570*/  S2R R2, SR_CgaCtaId ;  /* 0x0000000000027919 */ /* 0x000ea20000008800 */
[----:B------:R-:W-:-:S04]  /*1580*/  MOV R3, 0x400 ;  /* 0x0000040000037802 */ /* 0x000fc80000000f00 */
[----:B--2---:R-:W-:Y:S02]  /*1590*/  LEA R2, R2, R3, 0x18 ;  /* 0x0000000302027211 */ /* 0x004fe400078ec0ff */
[----:B------:R-:W-:-:S03]  /*15a0*/  SHF.L.U32 R3, R11, 0x1f, RZ ;  /* 0x0000001f0b037819 */ /* 0x000fc600000006ff */
[----:B------:R-:W-:-:S04]  /*15b0*/  IMAD R2, R12, 0x8, R2 ;  /* 0x000000080c027824 */ /* 0x000fc800078e0202 */
[----:B------:R-:W2:Y:S02]  /*15c0*/  SYNCS.PHASECHK.TRANS64.TRYWAIT P0, [R2+URZ+0x100], R3 ;  /* 0x00010003020075a7 */ /* 0x000ea400080011ff */
[----:B--2---:R-:W-:Y:S05]  /*15d0*/  @!P0 BRA `(.L_x_19) ;  /* 0x0000009800408947 */ /* 0x004fea0003800000 */
.L_x_167:
[----:B------:R-:W-:Y:S01]  /*15e0*/  VIADD R12, R12, 0x1 ;  /* 0x000000010c0c7836 */ /* 0x000fe20000000000 */
[----:B------:R2:W-:Y:S04]  /*15f0*/  SYNCS.ARRIVE.TRANS64.A1T0 RZ, [R2+URZ+0xf0], RZ ;  /* 0x0000f0ff02ff79a7 */ /* 0x0005e800081000ff */
[----:B------:R-:W-:-:S04]  /*1600*/  ISETP.NE.AND P0, PT, R12, 0x2, PT ;  /* 0x000000020c00780c */ /* 0x000fc80003f05270 */
[----:B------:R-:W-:Y:S02]  /*1610*/  SEL R12, R12, RZ, P0 ;  /* 0x000000ff0c0c7207 */ /* 0x000fe40000000000 */
[----:B--2---:R-:W-:-:S04]  /*1620*/  SEL R2, RZ, 0x1, P0 ;  /* 0x00000001ff027807 */ /* 0x004fc80000000000 */
[----:B------:R-:W-:-:S07]  /*1630*/  LOP3.LUT R11, R11, R2, RZ, 0x3c, !PT ;  /* 0x000000020b0b7212 */ /* 0x000fce00078e3cff */
.L_x_18:
[----:B------:R-:W-:Y:S01]  /*1640*/  UMOV UR4, 0x400 ;  /* 0x0000040000047882 */ /* 0x000fe20000000000 */
[----:B------:R-:W-:Y:S01]  /*1650*/  SHF.L.U32 R2, R17, 0x1f, RZ ;  /* 0x0000001f11027819 */ /* 0x000fe200000006ff */
[----:B-1----:R-:W-:Y:S01]  /*1660*/  ULEA UR4, UR37, UR4, 0x18 ;  /* 0x0000000425047291 */ /* 0x002fe2000f8ec0ff */
[----:B------:R-:W-:Y:S01]  /*1670*/  R2UR UR35, R15 ;  /* 0x000000000f2372ca */ /* 0x000fe200000e0000 */
[----:B------:R-:W-:Y:S01]  /*1680*/  UISETP.GE.U32.AND UP0, UPT, UR13, 0x3f, UPT ;  /* 0x0000003f0d00788c */ /* 0x000fe2000bf06070 */
[----:B------:R-:W-:Y:S01]  /*1690*/  R2UR UR11, R14 ;  /* 0x000000000e0b72ca */ /* 0x000fe200000e0000 */
[----:B------:R-:W-:Y:S01]  /*16a0*/  ULEA UR8, UR6, UR4, 0x3 ;  /* 0x0000000406087291 */ /* 0x000fe2000f8e18ff */
[----:B------:R-:W-:-:S08]  /*16b0*/  UMOV UR24, URZ ;  /* 0x000000ff00187c82 */ /* 0x000fd00008000000 */
[----:B------:R1:W2:Y:S01]  /*16c0*/  SYNCS.PHASECHK.TRANS64.TRYWAIT P0, [UR8+0x20], R2 ;  /* 0x00002002ff0075a7 */ /* 0x0002a20008001108 */
[----:B------:R-:W-:Y:S02]  /*16d0*/  USHF.L.U32 UR35, UR35, 0x6, URZ ;  /* 0x0000000623237899 */ /* 0x000fe400080006ff */
[----:B------:R-:W-:Y:S01]  /*16e0*/  USHF.L.U32 UR11, UR11, 0x8, URZ ;  /* 0x000000080b0b7899 */ /* 0x000fe200080006ff */
[----:B------:R-:W-:Y:S11]  /*16f0*/  BRA.U !UP0, `(.L_x_20) ;  /* 0x0000000108a87547 */ /* 0x000ff6000b800000 */
[----:B------:R-:W-:Y:S01]  /*1700*/  UMOV UR16, URZ ;  /* 0x000000ff00107c82 */ /* 0x000fe20008000000 */
[----:B------:R-:W-:-:S05]  /*1710*/  UMOV UR17, UR6 ;  /* 0x0000000600117c82 */ /* 0x000fca0008000000 */
.L_x_25:
[----:B-1----:R-:W-:Y:S01]  /*1720*/  ULEA UR33, UR17, UR4, 0x3 ;  /* 0x0000000411217291 */ /* 0x002fe2000f8e18ff */
[----:B--2---:R-:W-:Y:S01]  /*1730*/  @!P5 MOV R3, 0xa000 ;  /* 0x0000a0000003d802 */ /* 0x004fe20000000f00 */
[----:B--2---:R-:W-:Y:S10]  /*1740*/  @P0 BRA `(.L_x_21) ;  /* 0x00000000000c0947 */ /* 0x004ff40003800000 */
[----:B------:R-:W-:-:S04]  /*1750*/  SHF.L.U32 R4, R17, 0x1f, RZ ;  /* 0x0000001f11047819 */ /* 0x000fc800000006ff */
[----:B------:R-:W2:Y:S02]  /*1760*/  SYNCS.PHASECHK.TRANS64.TRYWAIT P0, [UR33+0x20], R4 ;  /* 0x00002004ff0075a7 */ /* 0x000ea40008001121 */
[----:B--2---:R-:W-:Y:S05]  /*1770*/  @!P0 BRA `(.L_x_22) ;  /* 0x0000009400ec8947 */ /* 0x004fea0003800000 */
.L_x_21:
[----:B------:R2:W-:Y:S01]  /*1780*/  @!P5 SYNCS.ARRIVE.TRANS64 RZ, [UR33], R3 ;  /* 0x00000003ffffd9a7 */ /* 0x0005e20008000021 */
[----:B------:R-:W-:Y:S04]  /*1790*/  BSSY.RECONVERGENT B0, `(.L_x_23) ;  /* 0x0000003000007945 */ /* 0x000fe80003800200 */
[----:B------:R-:W-:Y:S05]  /*17a0*/  @P4 BRA `(.L_x_24) ;  /* 0x0000000000044947 */ /* 0x000fea0003800000 */
[----:B------:R-:W-:Y:S05]  /*17b0*/  BPT.TRAP 0x1 ;  /* 0x000000040000795c */ /* 0x000fea0000300000 */
.L_x_24:
[----:B------:R-:W-:Y:S05]  /*17c0*/  BSYNC.RECONVERGENT B0 ;  /* 0x0000000000007941 */ /* 0x000fea0003800200 */
.L_x_23:
[----:B------:R-:W-:Y:S02]  /*17d0*/  UIADD3 UR6, UPT, UPT, UR17, 0x1, URZ ;  /* 0x0000000111067890 */ /* 0x000fe4000fffe0ff */
[----:B------:R-:W-:Y:S02]  /*17e0*/  ULEA UR32, UR17, UR4, 0xd ;  /* 0x0000000411207291 */ /* 0x000fe4000f8e68ff */
[----:B------:R-:W-:Y:S02]  /*17f0*/  UISETP.NE.AND UP0, UPT, UR6, 0x4, UPT ;  /* 0x000000040600788c */ /* 0x000fe4000bf05270 */
[----:B------:R-:W-:Y:S02]  /*1800*/  UIADD3 UR26, UP1, UPT, UR22, 0x80, URZ ;  /* 0x00000080161a7890 */ /* 0x000fe4000ff3e0ff */
[----:B------:R-:W-:Y:S02]  /*1810*/  USEL UR9, URZ, 0x1, UP0 ;  /* 0x00000001ff097887 */ /* 0x000fe40008000000 */
[----:B------:R-:W-:-:S02]  /*1820*/  USEL UR6, UR6, URZ, UP0 ;  /* 0x000000ff06067287 */ /* 0x000fc40008000000 */
[----:B------:R-:W-:Y:S02]  /*1830*/  UIADD3 UR20, UP0, UPT, UR22, 0x180, URZ ;  /* 0x0000018016147890 */ /* 0x000fe4000ff1e0ff */
[----:B------:R-:W-:Y:S01]  /*1840*/  ULEA UR8, UR6, UR4, 0x3 ;  /* 0x0000000406087291 */ /* 0x000fe2000f8e18ff */
[----:B------:R-:W-:Y:S01]  /*1850*/  LOP3.LUT R17, R17, UR9, RZ, 0x3c, !PT ;  /* 0x0000000911117c12 */ /* 0x000fe2000f8e3cff */
[----:B------:R-:W-:Y:S02]  /*1860*/  USHF.L.U32 UR34, UR16, 0x5, URZ ;  /* 0x0000000510227899 */ /* 0x000fe400080006ff */
[----:B------:R-:W-:Y:S01]  /*1870*/  UIADD3.X UR27, UPT, UPT, URZ, UR23, URZ, UP1, !UPT ;  /* 0x00000017ff1b7290 */ /* 0x000fe20008ffe4ff */
[----:B-1----:R-:W-:Y:S01]  /*1880*/  SHF.L.U32 R2, R17, 0x1f, RZ ;  /* 0x0000001f11027819 */ /* 0x002fe200000006ff */
[----:B------:R-:W-:Y:S02]  /*1890*/  UIADD3 UR32, UPT, UPT, UR32, 0x8800, URZ ;  /* 0x0000880020207890 */ /* 0x000fe4000fffe0ff */
[----:B------:R-:W-:Y:S01]  /*18a0*/  UIADD3.X UR21, UPT, UPT, URZ, UR23, URZ, UP0, !UPT ;  /* 0x00000017ff157290 */ /* 0x000fe200087fe4ff */
[----:B------:R1:W1:Y:S01]  /*18b0*/  SYNCS.PHASECHK.TRANS64.TRYWAIT P0, [UR8+0x20], R2 ;  /* 0x00002002ff0075a7 */ /* 0x0002620008001108 */
[----:B------:R-:W-:Y:S01]  /*18c0*/  ULEA UR8, UR17, UR4, 0xf ;  /* 0x0000000411087291 */ /* 0x000fe2000f8e78ff */
[----:B------:R-:W-:Y:S01]  /*18d0*/  UMOV UR18, 0x0 ;  /* 0x0000000000127882 */ /* 0x000fe20000000000 */
[----:B------:R-:W-:-:S02]  /*18e0*/  UMOV UR19, 0x10000000 ;  /* 0x1000000000137882 */ /* 0x000fc40000000000 */
[----:B------:R-:W-:Y:S01]  /*18f0*/  UIADD3 UR8, UPT, UPT, UR8, 0x10800, URZ ;  /* 0x0001080008087890 */ /* 0x000fe2000fffe0ff */
[----:B------:R1:W-:Y:S01]  /*1900*/  UTMALDG.3D [UR32], [UR26], desc[UR18] ;  /* 0x000012201a0075b4 */ /* 0x0003e20008011000 */
[----:B------:R-:W-:Y:S01]  /*1910*/  UMOV UR12, UR36 ;  /* 0x00000024000c7c82 */ /* 0x000fe20008000000 */
[----:B------:R-:W-:Y:S01]  /*1920*/  UMOV UR9, UR33 ;  /* 0x0000002100097c82 */ /* 0x000fe20008000000 */
[----:B------:R-:W-:Y:S01]  /*1930*/  UMOV UR10, UR34 ;  /* 0x00000022000a7c82 */ /* 0x000fe20008000000 */
[----:B------:R-:W-:Y:S01]  /*1940*/  UIADD3 UR16, UPT, UPT, UR16, 0x1, URZ ;  /* 0x0000000110107890 */ /* 0x000fe2000fffe0ff */
[----:B------:R-:W-:Y:S01]  /*1950*/  UMOV UR24, UR5 ;  /* 0x0000000500187c82 */ /* 0x000fe20008000000 */
[----:B------:R-:W-:Y:S02]  /*1960*/  UMOV UR17, UR6 ;  /* 0x0000000600117c82 */ /* 0x000fe40008000000 */
[----:B------:R1:W-:Y:S01]  /*1970*/  UTMALDG.3D [UR8], [UR20], desc[UR18] ;  /* 0x00001208140075b4 */ /* 0x0003e20008011000 */
[----:B------:R-:W-:-:S09]  /*1980*/  UISETP.NE.AND UP0, UPT, UR16, UR5, UPT ;  /* 0x000000051000728c */ /* 0x000fd2000bf05270 */
[----:B------:R-:W-:Y:S05]  /*1990*/  BRA.U UP0, `(.L_x_25) ;  /* 0xfffffffd00607547 */ /* 0x000fea000b83ffff */
.L_x_20:
[----:B-1----:R-:W-:Y:S01]  /*19a0*/  ULEA UR8, UR6, UR4, 0x3 ;  /* 0x0000000406087291 */ /* 0x002fe2000f8e18ff */
[----:B------:R-:W-:Y:S01]  /*19b0*/  SHF.L.U32 R2, R17, 0x1f, RZ ;  /* 0x0000001f11027819 */ /* 0x000fe200000006ff */
[----:B------:R-:W-:Y:S01]  /*19c0*/  @!P1 SYNCS.ARRIVE.TRANS64.A1T0 RZ, [UR4+0x88], RZ ;  /* 0x000088ffffff99a7 */ /* 0x000fe20008100004 */
[----:B------:R-:W-:-:S06]  /*19d0*/  UISETP.GT.AND UP0, UPT, UR15, UR14, UPT ;  /* 0x0000000e0f00728c */ /* 0x000fcc000bf04270 */
[----:B--2---:R1:W2:Y:S03]  /*19e0*/  SYNCS.PHASECHK.TRANS64.TRYWAIT P0, [UR8+0x20], R2 ;  /* 0x00002002ff0075a7 */ /* 0x0042a60008001108 */
[----:B------:R-:W-:Y:S05]  /*19f0*/  BRA.U !UP0, `(.L_x_26) ;  /* 0x0000000108ac7547 */ /* 0x000fea000b800000 */
[----:B------:R-:W-:Y:S01]  /*1a00*/  UIADD3 UR21, UPT, UPT, UR7, UR24, URZ ;  /* 0x0000001807157290 */ /* 0x000fe2000fffe0ff */
[----:B------:R-:W-:-:S11]  /*1a10*/  UMOV UR25, UR6 ;  /* 0x0000000600197c82 */ /* 0x000fd60008000000 */
.L_x_31:
[----:B-1----:R-:W-:Y:S01]  /*1a20*/  ULEA UR17, UR25, UR4, 0x3 ;  /* 0x0000000419117291 */ /* 0x002fe2000f8e18ff */
[----:B--2---:R-:W-:Y:S01]  /*1a30*/  @!P5 MOV R3, 0xa000 ;  /* 0x0000a0000003d802 */ /* 0x004fe20000000f00 */
[----:B--2---:R-:W-:Y:S10]  /*1a40*/  @P0 BRA `(.L_x_27) ;  /* 0x00000000000c0947 */ /* 0x004ff40003800000 */
[----:B------:R-:W-:-:S04]  /*1a50*/  SHF.L.U32 R4, R17, 0x1f, RZ ;  /* 0x0000001f11047819 */ /* 0x000fc800000006ff */
[----:B------:R-:W2:Y:S02]  /*1a60*/  SYNCS.PHASECHK.TRANS64.TRYWAIT P0, [UR17+0x20], R4 ;  /* 0x00002004ff0075a7 */ /* 0x000ea40008001111 */
[----:B--2---:R-:W-:Y:S05]  /*1a70*/  @!P0 BRA `(.L_x_28) ;  /* 0x0000009400448947 */ /* 0x004fea0003800000 */
.L_x_27:
[----:B------:R2:W-:Y:S01]  /*1a80*/  @!P5 SYNCS.ARRIVE.TRANS64 RZ, [UR17], R3 ;  /* 0x00000003ffffd9a7 */ /* 0x0005e20008000011 */
[----:B------:R-:W-:Y:S04]  /*1a90*/  BSSY.RECONVERGENT B0, `(.L_x_29) ;  /* 0x0000003000007945 */ /* 0x000fe80003800200 */
[----:B------:R-:W-:Y:S05]  /*1aa0*/  @P4 BRA `(.L_x_30) ;  /* 0x0000000000044947 */ /* 0x000fea0003800000 */
[----:B------:R-:W-:Y:S05]  /*1ab0*/  BPT.TRAP 0x1 ;  /* 0x000000040000795c */ /* 0x000fea0000300000 */
.L_x_30:
[----:B------:R-:W-:Y:S05]  /*1ac0*/  BSYNC.RECONVERGENT B0 ;  /* 0x0000000000007941 */ /* 0x000fea0003800200 */
.L_x_29:
        /* <DEDUP_REMOVED lines=10> */
[----:B------:R-:W-:Y:S01]  /*1b70*/  UIADD3 UR16, UPT, UPT, UR16, 0x8800, URZ ;  /* 0x0000880010107890 */ /* 0x000fe2000fffe0ff */
[----:B-1----:R-:W-:Y:S01]  /*1b80*/  SHF.L.U32 R2, R17, 0x1f, RZ ;  /* 0x0000001f11027819 */ /* 0x002fe200000006ff */
[----:B------:R-:W-:Y:S02]  /*1b90*/  UIADD3.X UR31, UPT, UPT, URZ, UR23, URZ, UP1, !UPT ;  /* 0x00000017ff1f7290 */ /* 0x000fe40008ffe4ff */
[----:B------:R-:W-:Y:S01]  /*1ba0*/  UIADD3.X UR29, UPT, UPT, URZ, UR23, URZ, UP0, !UPT ;  /* 0x00000017ff1d7290 */ /* 0x000fe200087fe4ff */
[----:B------:R1:W1:Y:S01]  /*1bb0*/  SYNCS.PHASECHK.TRANS64.TRYWAIT P0, [UR8+0x20], R2 ;  /* 0x00002002ff0075a7 */ /* 0x0002620008001108 */
[----:B------:R-:W-:Y:S01]  /*1bc0*/  ULEA UR8, UR25, UR4, 0xf ;  /* 0x0000000419087291 */ /* 0x000fe2000f8e78ff */
[----:B------:R-:W-:Y:S01]  /*1bd0*/  UMOV UR26, 0x0 ;  /* 0x00000000001a7882 */ /* 0x000fe20000000000 */
[----:B------:R-:W-:-:S02]  /*1be0*/  UMOV UR27, 0x10000000 ;  /* 0x10000000001b7882 */ /* 0x000fc40000000000 */
[----:B------:R-:W-:Y:S01]  /*1bf0*/  UIADD3 UR8, UPT, UPT, UR8, 0x10800, URZ ;  /* 0x0001080008087890 */ /* 0x000fe2000fffe0ff */
[----:B------:R-:W-:Y:S01]  /*1c00*/  UMOV UR19, UR35 ;  /* 0x0000002300137c82 */ /* 0x000fe20008000000 */
[----:B------:R-:W-:Y:S01]  /*1c10*/  UMOV UR20, UR36 ;  /* 0x0000002400147c82 */ /* 0x000fe20008000000 */
[----:B------:R-:W-:Y:S01]  /*1c20*/  UMOV UR12, UR36 ;  /* 0x00000024000c7c82 */ /* 0x000fe20008000000 */
[----:B------:R-:W-:Y:S01]  /*1c30*/  UMOV UR9, UR17 ;  /* 0x0000001100097c82 */ /* 0x000fe20008000000 */
[----:B------:R-:W-:Y:S01]  /*1c40*/  UMOV UR10, UR18 ;  /* 0x00000012000a7c82 */ /* 0x000fe20008000000 */
[----:B------:R1:W-:Y:S01]  /*1c50*/  UTMALDG.3D [UR16], [UR30], desc[UR26] ;  /* 0x00001a101e0075b4 */ /* 0x0003e20008011000 */
[----:B------:R-:W-:Y:S01]  /*1c60*/  UIADD3 UR24, UPT, UPT, UR24, 0x1, URZ ;  /* 0x0000000118187890 */ /* 0x000fe2000fffe0ff */
[----:B------:R-:W-:-:S03]  /*1c70*/  UMOV UR25, UR6 ;  /* 0x0000000600197c82 */ /* 0x000fc60008000000 */
[----:B------:R-:W-:Y:S01]  /*1c80*/  UISETP.NE.AND UP0, UPT, UR24, UR21, UPT ;  /* 0x000000151800728c */ /* 0x000fe2000bf05270 */
[----:B------:R1:W-:Y:S08]  /*1c90*/  UTMALDG.3D [UR8], [UR28], desc[UR26] ;  /* 0x00001a081c0075b4 */ /* 0x0003f00008011000 */
[----:B------:R-:W-:Y:S05]  /*1ca0*/  BRA.U UP0, `(.L_x_31) ;  /* 0xfffffffd005c7547 */ /* 0x000fea000b83ffff */
.L_x_26:
[C---:B-1----:R-:W-:Y:S01]  /*1cb0*/  LEA R2, R16.reuse, UR4, 0x3 ;  /* 0x0000000410027c11 */ /* 0x042fe2000f8e18ff */
[----:B------:R-:W-:Y:S01]  /*1cc0*/  NOP ;  /* 0x0000000000007918 */ /* 0x000fe20000000000 */
[----:B--2---:R-:W-:Y:S02]  /*1cd0*/  SHF.L.U32 R3, R13, 0x1f, RZ ;  /* 0x0000001f0d037819 */ /* 0x004fe400000006ff */
[----:B------:R-:W-:Y:S02]  /*1ce0*/  LEA R4, R16, UR4, 0x4 ;  /* 0x0000000410047c11 */ /* 0x000fe4000f8e20ff */
[----:B------:R-:W1:Y:S02]  /*1cf0*/  SYNCS.PHASECHK.TRANS64.TRYWAIT P0, [R2+URZ+0x90], R3 ;  /* 0x00009003020075a7 */ /* 0x000e6400080011ff */
[----:B-1----:R-:W-:Y:S05]  /*1d00*/  @!P0 BRA `(.L_x_32) ;  /* 0x0000009000b88947 */ /* 0x002fea0003800000 */
.L_x_170:
[----:B------:R-:W2:Y:S01]  /*1d10*/  LDS.128 R4, [R4+0x120] ;  /* 0x0001200004047984 */ /* 0x000ea20000000c00 */
[----:B---3--:R-:W-:Y:S01]  /*1d20*/  ISETP.GE.AND P0, PT, R26, 0x1, PT ;  /* 0x000000011a00780c */ /* 0x008fe20003f06270 */
[----:B-1----:R-:W-:Y:S01]  /*1d30*/  VIADD R2, R2, 0xa0 ;  /* 0x000000a002027836 */ /* 0x002fe20000000000 */
[----:B------:R-:W-:Y:S01]  /*1d40*/  @!PT LDS RZ, [RZ] ;  /* 0x00000000fffff984 */ /* 0x000fe20000000800 */
[----:B------:R-:W-:Y:S01]  /*1d50*/  @!PT LDS RZ, [RZ] ;  /* 0x00000000fffff984 */ /* 0x000fe20000000800 */
[----:B------:R-:W-:Y:S01]  /*1d60*/  @!PT LDS RZ, [RZ] ;  /* 0x00000000fffff984 */ /* 0x000fe20000000800 */
[----:B------:R-:W-:Y:S01]  /*1d70*/  @!PT LDS RZ, [RZ] ;  /* 0x00000000fffff984 */ /* 0x000fe20000000800 */
[----:B------:R1:W-:Y:S06]  /*1d80*/  MEMBAR.ALL.CTA ;  /* 0x0000000000007992 */ /* 0x0003ec0000008000 */
[----:B-1----:R-:W1:Y:S01]  /*1d90*/  FENCE.VIEW.ASYNC.S ;  /* 0x00000000000073c6 */ /* 0x002e620000000000 */
[----:B------:R-:W-:-:S04]  /*1da0*/  PRMT R2, RZ, 0x654, R2 ;  /* 0x00000654ff027816 */ /* 0x000fc80000000002 */
[----:B-1----:R1:W-:Y:S01]  /*1db0*/  SYNCS.ARRIVE.TRANS64.RED.A1T0 RZ, [R2+URZ], RZ ;  /* 0x000000ff02ff79a7 */ /* 0x0023e200081004ff */
[----:B--2---:R-:W-:-:S13]  /*1dc0*/  LOP3.LUT P2, RZ, R6, 0x1, RZ, 0xc0, !PT ;  /* 0x0000000106ff7812 */ /* 0x004fda000784c0ff */
[----:B------:R-:W-:Y:S01]  /*1dd0*/  @P2 SHF.R.U32.HI R3, RZ, 0x10, R5 ;  /* 0x00000010ff032819 */ /* 0x000fe20000011605 */
[----:B------:R-:W-:Y:S01]  /*1de0*/  VOTEU.ANY UP0, P2 ;  /* 0x0000000000ff7886 */ /* 0x000fe20001000100 */
[----:B------:R-:W-:Y:S02]  /*1df0*/  @P2 MOV R10, R4 ;  /* 0x00000004000a2202 */ /* 0x000fe40000000f00 */
[----:B------:R-:W-:Y:S02]  /*1e00*/  @P2 R2UR.BROADCAST UR8, R3 ;  /* 0x00000000030822ca */ /* 0x000fe400008e0000 */
[----:B------:R-:W-:-:S11]  /*1e10*/  @P2 LOP3.LUT R9, R5, 0xffff, RZ, 0xc0, !PT ;  /* 0x0000ffff05092812 */ /* 0x000fd600078ec0ff */
[----:B------:R-:W-:Y:S01]  /*1e20*/  @UP0 UMOV UR36, UR8 ;  /* 0x0000000800240c82 */ /* 0x000fe20008000000 */
[----:B-1----:R-:W-:Y:S05]  /*1e30*/  @!P0 BRA `(.L_x_33) ;  /* 0x0000000000b88947 */ /* 0x002fea0003800000 */
[----:B------:R-:W4:Y:S01]  /*1e40*/  LDC.64 R4, c[0x0][0xb18] ;  /* 0x0002c600ff047b82 */ /* 0x000f220000000a00 */
[----:B------:R-:W-:-:S07]  /*1e50*/  ISETP.NE.AND P3, PT, R26, 0x1, PT ;  /* 0x000000011a00780c */ /* 0x000fce0003f65270 */
[----:B------:R-:W1:Y:S08]  /*1e60*/  LDC.64 R6, c[0x0][0xb10] ;  /* 0x0002c400ff067b82 */ /* 0x000e700000000a00 */
[----:B------:R-:W2:Y:S08]  /*1e70*/  LDC R14, c[0x0][0xb20] ;  /* 0x0002c800ff0e7b82 */ /* 0x000eb00000000800 */
[----:B------:R-:W3:Y:S01]  /*1e80*/  LDC R15, c[0x0][0xb0c] ;  /* 0x0002c300ff0f7b82 */ /* 0x000ee20000000800 */
[----:B----4-:R-:W-:Y:S01]  /*1e90*/  IMAD.HI.U32 R19, R0, R5, RZ ;  /* 0x0000000500137227 */ /* 0x010fe200078e00ff */
[----:B------:R-:W-:-:S03]  /*1ea0*/  ISETP.NE.AND P0, PT, R4, 0x1, PT ;  /* 0x000000010400780c */ /* 0x000fc60003f05270 */
[----:B------:R-:W-:-:S03]  /*1eb0*/  IMAD.HI.U32 R5, R9, R5, RZ ;  /* 0x0000000509057227 */ /* 0x000fc600078e00ff */
[----:B------:R-:W4:Y:S01]  /*1ec0*/  LDC.64 R2, c[0x0][0xb28] ;  /* 0x0002ca00ff027b82 */ /* 0x000f220000000a00 */
[----:B-1----:R-:W-:-:S04]  /*1ed0*/  IMAD.HI.U32 R20, R8, R6, RZ ;  /* 0x0000000608147227 */ /* 0x002fc800078e00ff */
[----:B------:R-:W-:Y:S01]  /*1ee0*/  IMAD.HI.U32 R21, R10, R6, RZ ;  /* 0x000000060a157227 */ /* 0x000fe200078e00ff */
[----:B------:R-:W-:Y:S02]  /*1ef0*/  SHF.R.U32.HI R20, RZ, R7, R20 ;  /* 0x00000007ff147219 */ /* 0x000fe40000011614 */
[-C--:B--2---:R-:W-:Y:S02]  /*1f00*/  SHF.R.U32.HI R19, RZ, R14.reuse, R19 ;  /* 0x0000000eff137219 */ /* 0x084fe40000011613 */
[----:B------:R-:W-:Y:S02]  /*1f10*/  SHF.R.U32.HI R5, RZ, R14, R5 ;  /* 0x0000000eff057219 */ /* 0x000fe40000011605 */
[----:B------:R-:W-:Y:S02]  /*1f20*/  SEL R19, R0, R19, !P0 ;  /* 0x0000001300137207 */ /* 0x000fe40004000000 */
[----:B------:R-:W-:Y:S02]  /*1f30*/  SHF.R.U32.HI R21, RZ, R7, R21 ;  /* 0x00000007ff157219 */ /* 0x000fe40000011615 */
[----:B---3--:R-:W-:-:S02]  /*1f40*/  ISETP.NE.AND P1, PT, R15, 0x1, PT ;  /* 0x000000010f00780c */ /* 0x008fc40003f25270 */
[----:B------:R-:W-:Y:S02]  /*1f50*/  SEL R5, R9, R5, !P0 ;  /* 0x0000000509057207 */ /* 0x000fe40004000000 */
[----:B------:R-:W-:Y:S02]  /*1f60*/  SEL R20, R8, R20, !P1 ;  /* 0x0000001408147207 */ /* 0x000fe40004800000 */
[----:B------:R-:W-:Y:S01]  /*1f70*/  SEL R21, R10, R21, !P1 ;  /* 0x000000150a157207 */ /* 0x000fe20004800000 */
[----:B----4-:R-:W-:-:S04]  /*1f80*/  IMAD.HI.U32 R18, R19, R2, RZ ;  /* 0x0000000213127227 */ /* 0x010fc800078e00ff */
        /* <DEDUP_REMOVED lines=10> */
[----:B------:R-:W-:-:S04]  /*2030*/  @!P0 IMAD.HI.U32 R7, R21, R2, RZ ;  /* 0x0000000215078227 */ /* 0x000fc800078e00ff */
[----:B------:R-:W-:Y:S01]  /*2040*/  IMAD.MOV R2, RZ, RZ, -R6 ;  /* 0x000000ffff027224 */ /* 0x000fe200078e0a06 */
[----:B------:R-:W-:Y:S02]  /*2050*/  @!P0 SHF.R.U32.HI R3, RZ, R3, R7 ;  /* 0x00000003ff038219 */ /* 0x000fe40000011607 */
[----:B------:R-:W-:Y:S01]  /*2060*/  IADD3 R7, PT, PT, -R5, RZ, RZ ;  /* 0x000000ff05077210 */ /* 0x000fe20007ffe1ff */
[----:B------:R-:W-:Y:S01]  /*2070*/  IMAD R2, R26, R2, R5 ;  /* 0x000000021a027224 */ /* 0x000fe200078e0205 */
        /* <DEDUP_REMOVED lines=10> */
.L_x_33:
[----:B------:R-:W1:Y:S02]  /*2120*/  LDCU UR8, c[0x0][0xb30] ;  /* 0x00016600ff0877ac */ /* 0x000e640008000800 */
[----:B-1----:R-:W-:-:S09]  /*2130*/  UISETP.NE.AND UP0, UPT, UR8, 0x1, UPT ;  /* 0x000000010800788c */ /* 0x002fd2000bf05270 */
[----:B------:R-:W-:Y:S05]  /*2140*/  BRA.U UP0, `(.L_x_34) ;  /* 0x0000000100407547 */ /* 0x000fea000b800000 */
[----:B------:R-:W1:Y:S08]  /*2150*/  LDC.64 R4, c[0x0][0xb10] ;  /* 0x0002c400ff047b82 */ /* 0x000e700000000a00 */
[----:B------:R-:W2:Y:S08]  /*2160*/  LDC.64 R2, c[0x0][0xb18] ;  /* 0x0002c600ff027b82 */ /* 0x000eb00000000a00 */
[----:B------:R-:W3:Y:S08]  /*2170*/  LDC R6, c[0x0][0xb20] ;  /* 0x0002c800ff067b82 */ /* 0x000ef00000000800 */
[----:B------:R-:W4:Y:S01]  /*2180*/  LDC R7, c[0x0][0xb0c] ;  /* 0x0002c300ff077b82 */ /* 0x000f220000000800 */
[----:B-1----:R-:W-:-:S05]  /*2190*/  IMAD.HI.U32 R4, R10, R4, RZ ;  /* 0x000000040a047227 */ /* 0x002fca00078e00ff */
[----:B------:R-:W-:Y:S01]  /*21a0*/  SHF.R.U32.HI R4, RZ, R5, R4 ;  /* 0x00000005ff047219 */ /* 0x000fe20000011604 */
[----:B--2---:R-:W-:Y:S01]  /*21b0*/  IMAD.HI.U32 R3, R9, R3, RZ ;  /* 0x0000000309037227 */ /* 0x004fe200078e00ff */
[----:B------:R-:W-:-:S04]  /*21c0*/  ISETP.NE.AND P0, PT, R2, 0x1, PT ;  /* 0x000000010200780c */ /* 0x000fc80003f05270 */
[----:B---3--:R-:W-:-:S04]  /*21d0*/  SHF.R.U32.HI R3, RZ, R6, R3 ;  /* 0x00000006ff037219 */ /* 0x008fc80000011603 */
[----:B------:R-:W-:Y:S02]  /*21e0*/  SEL R3, R9, R3, !P0 ;  /* 0x0000000309037207 */ /* 0x000fe40004000000 */
[----:B----4-:R-:W-:-:S04]  /*21f0*/  ISETP.NE.AND P1, PT, R7, 0x1, PT ;  /* 0x000000010700780c */ /* 0x010fc80003f25270 */
[----:B------:R-:W-:-:S05]  /*2200*/  SEL R4, R10, R4, !P1 ;  /* 0x000000040a047207 */ /* 0x000fca0004800000 */
[----:B------:R-:W-:Y:S02]  /*2210*/  IMAD.IADD R5, R3, 0x1, -R4 ;  /* 0x0000000103057824 */ /* 0x000fe400078e0a04 */
[----:B------:R-:W-:Y:S02]  /*2220*/  IMAD.IADD R3, R4, 0x1, -R3 ;  /* 0x0000000104037824 */ /* 0x000fe400078e0a03 */
[----:B------:R-:W-:Y:S02]  /*2230*/  IMAD R10, R5, R7, R10 ;  /* 0x00000007050a7224 */ /* 0x000fe400078e020a */
[----:B------:R-:W-:-:S07]  /*2240*/  IMAD R9, R3, R2, R9 ;  /* 0x0000000203097224 */ /* 0x000fce00078e0209 */
.L_x_34:
[----:B------:R-:W-:Y:S01]  /*2250*/  VIADD R16, R16, 0x1 ;  /* 0x0000000110107836 */ /* 0x000fe20000000000 */
[----:B------:R-:W-:Y:S01]  /*2260*/  PLOP3.LUT P1, PT, PT, PT, PT, 0x80, 0x8 ;  /* 0x000000000008781c */ /* 0x000fe20003f2f070 */
[----:B------:R-:W-:Y:S02]  /*2270*/  IMAD.IADD R15, R10, 0x1, R63 ;  /* 0x000000010a0f7824 */ /* 0x000fe400078e023f */
[----:B------:R-:W-:Y:S01]  /*2280*/  IMAD.IADD R14, R9, 0x1, R62 ;  /* 0x00000001090e7824 */ /* 0x000fe200078e023e */
[----:B------:R-:W-:-:S04]  /*2290*/  ISETP.NE.AND P0, PT, R16, 0x2, PT ;  /* 0x000000021000780c */ /* 0x000fc80003f05270 */
[----:B------:R-:W-:Y:S02]  /*22a0*/  SEL R2, RZ, 0x1, P0 ;  /* 0x00000001ff027807 */ /* 0x000fe40000000000 */
[----:B------:R-:W-:Y:S02]  /*22b0*/  SEL R16, R16, RZ, P0 ;  /* 0x000000ff10107207 */ /* 0x000fe40000000000 */
[----:B------:R-:W-:Y:S01]  /*22c0*/  LOP3.LUT R13, R13, R2, RZ, 0x3c, !PT ;  /* 0x000000020d0d7212 */ /* 0x000fe200078e3cff */
[----:B------:R-:W-:Y:S06]  /*22d0*/  @P2 BRA `(.L_x_35) ;  /* 0xfffffff000982947 */ /* 0x000fec000383ffff */
[----:B------:R-:W-:Y:S01]  /*22e0*/  UIADD3 UR4, UPT, UPT, UR4, 0x20, URZ ;  /* 0x0000002004047890 */ /* 0x000fe2000fffe0ff */
[----:B------:R-:W-:-:S03]  /*22f0*/  SHF.L.U32 R2, R17, 0x1f, RZ ;  /* 0x0000001f11027819 */ /* 0x000fc600000006ff */
[----:B------:R-:W-:-:S09]  /*2300*/  ULEA UR5, UR6, UR4, 0x3 ;  /* 0x0000000406057291 */ /* 0x000fd2000f8e18ff */
[----:B------:R-:W1:Y:S02]  /*2310*/  SYNCS.PHASECHK.TRANS64.TRYWAIT P0, [UR5], R2 ;  /* 0x00000002ff0075a7 */ /* 0x000e640008001105 */
[----:B-1----:R-:W-:Y:S05]  /*2320*/  @!P0 BRA `(.L_x_36) ;  /* 0x0000008c00448947 */ /* 0x002fea0003800000 */
.L_x_172:
[----:B------:R-:W-:-:S04]  /*2330*/  UIADD3 UR6, UPT, UPT, UR6, 0x1, URZ ;  /* 0x0000000106067890 */ /* 0x000fc8000fffe0ff */
[----:B------:R-:W-:-:S04]  /*2340*/  UISETP.NE.AND UP0, UPT, UR6, 0x4, UPT ;  /* 0x000000040600788c */ /* 0x000fc8000bf05270 */
[----:B------:R-:W-:Y:S02]  /*2350*/  USEL UR7, URZ, 0x1, UP0 ;  /* 0x00000001ff077887 */ /* 0x000fe40008000000 */
[----:B------:R-:W-:-:S04]  /*2360*/  USEL UR6, UR6, URZ, UP0 ;  /* 0x000000ff06067287 */ /* 0x000fc80008000000 */
[----:B------:R-:W-:Y:S01]  /*2370*/  ULEA UR5, UR6, UR4, 0x3 ;  /* 0x0000000406057291 */ /* 0x000fe2000f8e18ff */
[----:B-1----:R-:W-:-:S04]  /*2380*/  LOP3.LUT R2, R17, UR7, RZ, 0x3c, !PT ;  /* 0x0000000711027c12 */ /* 0x002fc8000f8e3cff */
[----:B------:R-:W-:-:S04]  /*2390*/  SHF.L.U32 R3, R2, 0x1f, RZ ;  /* 0x0000001f02037819 */ /* 0x000fc800000006ff */
[----:B------:R-:W1:Y:S02]  /*23a0*/  SYNCS.PHASECHK.TRANS64.TRYWAIT P0, [UR5], R3 ;  /* 0x00000003ff0075a7 */ /* 0x000e640008001105 */
[----:B-1----:R-:W-:Y:S05]  /*23b0*/  @!P0 BRA `(.L_x_37) ;  /* 0x0000008c00388947 */ /* 0x002fea0003800000 */
.L_x_174:
[----:B------:R-:W-:-:S04]  /*23c0*/  UIADD3 UR6, UPT, UPT, UR6, 0x1, URZ ;  /* 0x0000000106067890 */ /* 0x000fc8000fffe0ff */
[----:B------:R-:W-:-:S04]  /*23d0*/  UISETP.NE.AND UP0, UPT, UR6, 0x4, UPT ;  /* 0x000000040600788c */ /* 0x000fc8000bf05270 */
[----:B------:R-:W-:Y:S02]  /*23e0*/  USEL UR7, URZ, 0x1, UP0 ;  /* 0x00000001ff077887 */ /* 0x000fe40008000000 */
[----:B------:R-:W-:-:S04]  /*23f0*/  USEL UR6, UR6, URZ, UP0 ;  /* 0x000000ff06067287 */ /* 0x000fc80008000000 */
[----:B------:R-:W-:Y:S01]  /*2400*/  ULEA UR5, UR6, UR4, 0x3 ;  /* 0x0000000406057291 */ /* 0x000fe2000f8e18ff */
[----:B------:R-:W-:-:S04]  /*2410*/  LOP3.LUT R2, R2, UR7, RZ, 0x3c, !PT ;  /* 0x0000000702027c12 */ /* 0x000fc8000f8e3cff */
[----:B-1----:R-:W-:-:S04]  /*2420*/  SHF.L.U32 R3, R2, 0x1f, RZ ;  /* 0x0000001f02037819 */ /* 0x002fc800000006ff */
[----:B------:R-:W1:Y:S02]  /*2430*/  SYNCS.PHASECHK.TRANS64.TRYWAIT P0, [UR5], R3 ;  /* 0x00000003ff0075a7 */ /* 0x000e640008001105 */
[----:B-1----:R-:W-:Y:S05]  /*2440*/  @!P0 BRA `(.L_x_38) ;  /* 0x0000008c002c8947 */ /* 0x002fea0003800000 */
.L_x_176:
[----:B------:R-:W-:-:S04]  /*2450*/  UIADD3 UR6, UPT, UPT, UR6, 0x1, URZ ;  /* 0x0000000106067890 */ /* 0x000fc8000fffe0ff */
[----:B------:R-:W-:-:S04]  /*2460*/  UISETP.NE.AND UP0, UPT, UR6, 0x4, UPT ;  /* 0x000000040600788c */ /* 0x000fc8000bf05270 */
[----:B------:R-:W-:Y:S02]  /*2470*/  USEL UR5, URZ, 0x1, UP0 ;  /* 0x00000001ff057887 */ /* 0x000fe40008000000 */
[----:B------:R-:W-:-:S04]  /*2480*/  USEL UR6, UR6, URZ, UP0 ;  /* 0x000000ff06067287 */ /* 0x000fc80008000000 */
[----:B------:R-:W-:Y:S01]  /*2490*/  ULEA UR6, UR6, UR4, 0x3 ;  /* 0x0000000406067291 */ /* 0x000fe2000f8e18ff */
[----:B------:R-:W-:-:S04]  /*24a0*/  LOP3.LUT R2, R2, UR5, RZ, 0x3c, !PT ;  /* 0x0000000502027c12 */ /* 0x000fc8000f8e3cff */
[----:B------:R-:W-:Y:S01]  /*24b0*/  SHF.L.U32 R2, R2, 0x1f, RZ ;  /* 0x0000001f02027819 */ /* 0x000fe200000006ff */
[----:B-1--4-:R-:W-:-:S07]  /*24c0*/  IMAD.U32 R0, RZ, RZ, UR6 ;  /* 0x00000006ff007e24 */ /* 0x012fce000f8e00ff */
.L_x_39:
[----:B-1----:R1:W2:Y:S02]  /*24d0*/  SYNCS.PHASECHK.TRANS64.TRYWAIT P0, [R0+URZ], R2 ;  /* 0x00000002000075a7 */ /* 0x0022a400080011ff */
[----:B--2---:R-:W-:Y:S05]  /*24e0*/  @!P0 NANOSLEEP.SYNCS 0x989680 ;  /* 0x009896800000895d */ /* 0x004fea0003900000 */
[----:B------:R-:W2:Y:S02]  /*24f0*/  @!P0 SYNCS.PHASECHK.TRANS64 P0, [R0+URZ], R2 ;  /* 0x00000002000085a7 */ /* 0x000ea400080010ff */
[----:B--2---:R-:W-:Y:S05]  /*2500*/  @P0 EXIT ;  /* 0x000000000000094d */ /* 0x004fea0003800000 */
[----:B------:R-:W-:Y:S05]  /*2510*/  BRA `(.L_x_39) ;  /* 0xfffffffc00ec7947 */ /* 0x000fea000383ffff */
.L_x_17:
[----:B------:R-:W-:-:S04]  /*2520*/  UISETP.NE.AND UP1, UPT, UR37, URZ, UPT ;  /* 0x000000ff2500728c */ /* 0x000fc8000bf25270 */
[----:B------:R-:W-:-:S09]  /*2530*/  UISETP.NE.OR UP1, UPT, UR8, 0x1, UP1 ;  /* 0x000000010800788c */ /* 0x000fd20008f25670 */
[----:B------:R-:W-:Y:S05]  /*2540*/  BRA.U UP1, `(.L_x_40) ;  /* 0x0000000501487547 */ /* 0x000fea000b800000 */
[----:B------:R-:W-:Y:S01]  /*2550*/  ISETP.NE.AND P2, PT, R2, RZ, PT ;  /* 0x000000ff0200720c */ /* 0x000fe20003f45270 */
[----:B------:R-:W-:Y:S01]  /*2560*/  IMAD.MOV.U32 R12, RZ, RZ, 0x1 ;  /* 0x00000001ff0c7424 */ /* 0x000fe200078e00ff */
[----:B------:R-:W-:Y:S02]  /*2570*/  CS2R R10, SRZ ;  /* 0x00000000000a7805 */ /* 0x000fe4000001ff00 */
[----:B------:R-:W-:Y:S01]  /*2580*/  CS2R R8, SRZ ;  /* 0x0000000000087805 */ /* 0x000fe2000001ff00 */
[----:B------:R-:W-:Y:S01]  /*2590*/  UMOV UR4, 0x400 ;  /* 0x0000040000047882 */ /* 0x000fe20000000000 */
[----:B------:R-:W-:Y:S01]  /*25a0*/  UMOV UR6, URZ ;  /* 0x000000ff00067c82 */ /* 0x000fe20008000000 */
[----:B------:R-:W-:-:S12]  /*25b0*/  ULEA UR37, UR37, UR4, 0x18 ;  /* 0x0000000425257291 */ /* 0x000fd8000f8ec0ff */
.L_x_44:
[----:B------:R-:W-:Y:S02]  /*25c0*/  LEA R0, R8, UR37, 0x3 ;  /* 0x0000002508007c11 */ /* 0x000fe4000f8e18ff */
[----:B------:R-:W-:-:S03]  /*25d0*/  SHF.L.U32 R4, R9, 0x1f, RZ ;  /* 0x0000001f09047819 */ /* 0x000fc600000006ff */
[----:B------:R-:W-:Y:S01]  /*25e0*/  VIADD R5, R0, 0x100 ;  /* 0x0000010000057836 */ /* 0x000fe20000000000 */
[----:B------:R-:W1:Y:S02]  /*25f0*/  SYNCS.PHASECHK.TRANS64.TRYWAIT P0, [R0+URZ+0xf0], R4 ;  /* 0x0000f004000075a7 */ /* 0x000e6400080011ff */
[----:B-1----:R-:W-:Y:S05]  /*2600*/  @!P0 BRA `(.L_x_41) ;  /* 0x0000008800d48947 */ /* 0x002fea0003800000 */
.L_x_177:
[----:B------:R-:W-:Y:S01]  /*2610*/  ULEA UR5, UR6, UR37, 0x3 ;  /* 0x0000002506057291 */ /* 0x000fe2000f8e18ff */
[----:B-1----:R-:W-:Y:S01]  /*2620*/  PRMT R0, RZ, 0x654, R5 ;  /* 0x00000654ff007816 */ /* 0x002fe20000000005 */
[----:B------:R-:W-:Y:S01]  /*2630*/  @!P2 IMAD.MOV.U32 R4, RZ, RZ, 0x10 ;  /* 0x00000010ff04a424 */ /* 0x000fe200078e00ff */
[----:B------:R-:W-:Y:S01]  /*2640*/  SHF.L.U32 R5, R12, 0x1f, RZ ;  /* 0x0000001f0c057819 */ /* 0x000fe200000006ff */
[----:B------:R-:W-:Y:S01]  /*2650*/  UIADD3 UR4, UPT, UPT, UR5, 0x90, URZ ;  /* 0x0000009005047890 */ /* 0x000fe2000fffe0ff */
[----:B------:R1:W-:Y:S05]  /*2660*/  SYNCS.ARRIVE.TRANS64.RED.A1T0 RZ, [R0+URZ], RZ ;  /* 0x000000ff00ff79a7 */ /* 0x0003ea00081004ff */
[----:B------:R-:W-:Y:S01]  /*2670*/  IMAD.U32 R6, RZ, RZ, UR4 ;  /* 0x00000004ff067e24 */ /* 0x000fe2000f8e00ff */
[----:B------:R-:W2:Y:S04]  /*2680*/  SYNCS.PHASECHK.TRANS64.TRYWAIT P0, [UR5+0xa0], R5 ;  /* 0x0000a005ff0075a7 */ /* 0x000ea80008001105 */
[----:B------:R-:W-:Y:S01]  /*2690*/  PRMT R6, R2, 0x654, R6 ;  /* 0x0000065402067816 */ /* 0x000fe20000000006 */
[----:B-12---:R-:W-:Y:S06]  /*26a0*/  @!P0 BRA `(.L_x_42) ;  /* 0x0000008800c08947 */ /* 0x006fec0003800000 */
.L_x_179:
[----:B------:R-:W-:Y:S01]  /*26b0*/  ULEA UR4, UR6, UR37, 0x4 ;  /* 0x0000002506047291 */ /* 0x000fe2000f8e20ff */
[----:B------:R-:W-:Y:S01]  /*26c0*/  SEL R3, R6, R3, !P2 ;  /* 0x0000000306037207 */ /* 0x000fe20005000000 */
[----:B------:R-:W-:Y:S01]  /*26d0*/  UIADD3 UR5, UPT, UPT, UR5, 0x90, URZ ;  /* 0x0000009005057890 */ /* 0x000fe2000fffe0ff */
[----:B-1----:R-:W-:Y:S01]  /*26e0*/  LEA R0, R11, UR37, 0x3 ;  /* 0x000000250b007c11 */ /* 0x002fe2000f8e18ff */
[----:B------:R-:W-:Y:S01]  /*26f0*/  UIADD3 UR4, UPT, UPT, UR4, 0x120, URZ ;  /* 0x0000012004047890 */ /* 0x000fe2000fffe0ff */
[----:B------:R1:W-:Y:S01]  /*2700*/  @!P2 SYNCS.ARRIVE.TRANS64.RED RZ, [R3+URZ], R4 ;  /* 0x0000000403ffa9a7 */ /* 0x0003e200080004ff */
[----:B------:R-:W-:Y:S01]  /*2710*/  UIADD3 UR6, UPT, UPT, UR6, 0x1, URZ ;  /* 0x0000000106067890 */ /* 0x000fe2000fffe0ff */
[----:B------:R-:W-:-:S03]  /*2720*/  VIADD R8, R8, 0x1 ;  /* 0x0000000108087836 */ /* 0x000fc60000000000 */
[----:B------:R-:W-:Y:S02]  /*2730*/  UISETP.NE.AND UP0, UPT, UR6, 0x2, UPT ;  /* 0x000000020600788c */ /* 0x000fe4000bf05270 */
[----:B------:R-:W-:Y:S01]  /*2740*/  ISETP.NE.AND P0, PT, R8, 0x2, PT ;  /* 0x000000020800780c */ /* 0x000fe20003f05270 */
[----:B------:R-:W-:Y:S06]  /*2750*/  UGETNEXTWORKID.BROADCAST [UR4], [UR5] ;  /* 0x00000000040073ca */ /* 0x000fec0008000100 */
[----:B------:R-:W-:Y:S02]  /*2760*/  USEL UR4, URZ, 0x1, UP0 ;  /* 0x00000001ff047887 */ /* 0x000fe40008000000 */
[----:B------:R-:W-:-:S04]  /*2770*/  USEL UR6, UR6, URZ, UP0 ;  /* 0x000000ff06067287 */ /* 0x000fc80008000000 */
[----:B------:R-:W-:Y:S02]  /*2780*/  LOP3.LUT R12, R12, UR4, RZ, 0x3c, !PT ;  /* 0x000000040c0c7c12 */ /* 0x000fe4000f8e3cff */
[----:B-1----:R-:W-:-:S04]  /*2790*/  SHF.L.U32 R4, R10, 0x1f, RZ ;  /* 0x0000001f0a047819 */ /* 0x002fc800000006ff */
[----:B------:R-:W1:Y:S02]  /*27a0*/  SYNCS.PHASECHK.TRANS64.TRYWAIT P1, [R0+URZ+0x90], R4 ;  /* 0x00009004000075a7 */ /* 0x000e6400080211ff */
[----:B-1----:R-:W-:Y:S05]  /*27b0*/  @!P1 BRA `(.L_x_43) ;  /* 0x0000008800949947 */ /* 0x002fea0003800000 */
.L_x_180:
[C---:B-1----:R-:W-:Y:S01]  /*27c0*/  LEA R4, R11.reuse, UR37, 0x4 ;  /* 0x000000250b047c11 */ /* 0x042fe2000f8e20ff */
[----:B------:R-:W-:Y:S01]  /*27d0*/  VIADD R0, R0, 0xa0 ;  /* 0x000000a000007836 */ /* 0x000fe20000000000 */
[----:B------:R-:W-:Y:S01]  /*27e0*/  SEL R8, R8, RZ, P0 ;  /* 0x000000ff08087207 */ /* 0x000fe20000000000 */
[----:B------:R-:W-:-:S03]  /*27f0*/  VIADD R11, R11, 0x1 ;  /* 0x000000010b0b7836 */ /* 0x000fc60000000000 */
[----:B------:R-:W1:Y:S01]  /*2800*/  LDS.128 R4, [R4+0x120] ;  /* 0x0001200004047984 */ /* 0x000e620000000c00 */
[----:B------:R-:W-:Y:S02]  /*2810*/  PRMT R0, RZ, 0x654, R0 ;  /* 0x00000654ff007816 */ /* 0x000fe40000000000 */
[C---:B------:R-:W-:Y:S01]  /*2820*/  ISETP.NE.AND P1, PT, R11.reuse, 0x2, PT ;  /* 0x000000020b00780c */ /* 0x040fe20003f25270 */
[----:B------:R-:W-:Y:S01]  /*2830*/  @!PT LDS RZ, [RZ] ;  /* 0x00000000fffff984 */ /* 0x000fe20000000800 */
[----:B------:R-:W-:Y:S01]  /*2840*/  @!PT LDS RZ, [RZ] ;  /* 0x00000000fffff984 */ /* 0x000fe20000000800 */
[----:B------:R-:W-:Y:S01]  /*2850*/  @!PT LDS RZ, [RZ] ;  /* 0x00000000fffff984 */ /* 0x000fe20000000800 */
[----:B------:R-:W-:Y:S01]  /*2860*/  @!PT LDS RZ, [RZ] ;  /* 0x00000000fffff984 */ /* 0x000fe20000000800 */
[----:B------:R2:W-:Y:S06]  /*2870*/  MEMBAR.ALL.CTA ;  /* 0x0000000000007992 */ /* 0x0005ec0000008000 */
[----:B--2---:R-:W2:Y:S01]  /*2880*/  FENCE.VIEW.ASYNC.S ;  /* 0x00000000000073c6 */ /* 0x004ea20000000000 */
[----:B------:R-:W-:Y:S01]  /*2890*/  SEL R11, R11, RZ, P1 ;  /* 0x000000ff0b0b7207 */ /* 0x000fe20000800000 */
[----:B--2---:R2:W-:Y:S01]  /*28a0*/  SYNCS.ARRIVE.TRANS64.RED.A1T0 RZ, [R0+URZ], RZ ;  /* 0x000000ff00ff79a7 */ /* 0x0045e200081004ff */
[----:B-1----:R-:W-:-:S02]  /*28b0*/  LOP3.LUT P3, RZ, R6, 0x1, RZ, 0xc0, !PT ;  /* 0x0000000106ff7812 */ /* 0x002fc4000786c0ff */
[----:B------:R-:W-:-:S04]  /*28c0*/  SEL R4, RZ, 0x1, P1 ;  /* 0x00000001ff047807 */ /* 0x000fc80000800000 */
[----:B------:R-:W-:Y:S02]  /*28d0*/  LOP3.LUT R10, R10, R4, RZ, 0x3c, !PT ;  /* 0x000000040a0a7212 */ /* 0x000fe400078e3cff */
[----:B--2---:R-:W-:-:S04]  /*28e0*/  SEL R0, RZ, 0x1, P0 ;  /* 0x00000001ff007807 */ /* 0x004fc80000000000 */
[----:B------:R-:W-:Y:S01]  /*28f0*/  LOP3.LUT R9, R9, R0, RZ, 0x3c, !PT ;  /* 0x0000000009097212 */ /* 0x000fe200078e3cff */
[----:B------:R-:W-:Y:S06]  /*2900*/  @P3 BRA `(.L_x_44) ;  /* 0xfffffffc002c3947 */ /* 0x000fec000383ffff */
[----:B------:R-:W-:Y:S01]  /*2910*/  ULEA UR5, UR6, UR37, 0x3 ;  /* 0x0000002506057291 */ /* 0x000fe2000f8e18ff */
[----:B------:R-:W-:-:S08]  /*2920*/  SHF.L.U32 R2, R12, 0x1f, RZ ;  /* 0x0000001f0c027819 */ /* 0x000fd000000006ff */
[----:B------:R-:W1:Y:S02]  /*2930*/  SYNCS.PHASECHK.TRANS64 P0, [UR5+0xa0], R2 ;  /* 0x0000a002ff0075a7 */ /* 0x000e640008001005 */
[----:B-1----:R-:W-:Y:S05]  /*2940*/  @P0 BRA `(.L_x_45) ;  /* 0x0000000000080947 */ /* 0x002fea0003800000 */
[----:B------:R-:W1:Y:S02]  /*2950*/  SYNCS.PHASECHK.TRANS64.TRYWAIT P0, [UR5+0xa0], R2 ;  /* 0x0000a002ff0075a7 */ /* 0x000e640008001105 */
[----:B-1----:R-:W-:Y:S05]  /*2960*/  @!P0 BRA `(.L_x_46) ;  /* 0x00000088003c8947 */ /* 0x002fea0003800000 */
.L_x_45:
[----:B------:R-:W-:-:S04]  /*2970*/  UIADD3 UR4, UPT, UPT, UR6, 0x1, URZ ;  /* 0x0000000106047890 */ /* 0x000fc8000fffe0ff */
[----:B------:R-:W-:-:S04]  /*2980*/  UISETP.NE.AND UP0, UPT, UR4, 0x2, UPT ;  /* 0x000000020400788c */ /* 0x000fc8000bf05270 */
[----:B------:R-:W-:Y:S02]  /*2990*/  USEL UR7, URZ, 0x1, UP0 ;  /* 0x00000001ff077887 */ /* 0x000fe40008000000 */
[----:B------:R-:W-:-:S04]  /*29a0*/  USEL UR4, UR4, URZ, UP0 ;  /* 0x000000ff04047287 */ /* 0x000fc80008000000 */
[----:B------:R-:W-:Y:S01]  /*29b0*/  ULEA UR4, UR4, UR37, 0x3 ;  /* 0x0000002504047291 */ /* 0x000fe2000f8e18ff */
[----:B-1----:R-:W-:-:S04]  /*29c0*/  LOP3.LUT R2, R12, UR7, RZ, 0x3c, !PT ;  /* 0x000000070c027c12 */ /* 0x002fc8000f8e3cff */
[----:B------:R-:W-:-:S04]  /*29d0*/  SHF.L.U32 R0, R2, 0x1f, RZ ;  /* 0x0000001f02007819 */ /* 0x000fc800000006ff */
[----:B------:R-:W1:Y:S02]  /*29e0*/  SYNCS.PHASECHK.TRANS64 P0, [UR4+0xa0], R0 ;  /* 0x0000a000ff0075a7 */ /* 0x000e640008001004 */
[----:B-1----:R-:W-:Y:S05]  /*29f0*/  @P0 EXIT ;  /* 0x000000000000094d */ /* 0x002fea0003800000 */
[----:B------:R-:W-:Y:S02]  /*2a00*/  SHF.L.U32 R2, R2, 0x1f, RZ ;  /* 0x0000001f02027819 */ /* 0x000fe400000006ff */
[----:B------:R-:W-:-:S07]  /*2a10*/  MOV R0, UR4 ;  /* 0x0000000400007c02 */ /* 0x000fce0008000f00 */
.L_x_47:
[----:B-1----:R1:W2:Y:S02]  /*2a20*/  SYNCS.PHASECHK.TRANS64.TRYWAIT P0, [R0+URZ+0xa0], R2 ;  /* 0x0000a002000075a7 */ /* 0x0022a400080011ff */
[----:B--2---:R-:W-:Y:S05]  /*2a30*/  @!P0 NANOSLEEP.SYNCS 0x989680 ;  /* 0x009896800000895d */ /* 0x004fea0003900000 */
[----:B------:R-:W2:Y:S02]  /*2a40*/  @!P0 SYNCS.PHASECHK.TRANS64 P0, [R0+URZ+0xa0], R2 ;  /* 0x0000a002000085a7 */ /* 0x000ea400080010ff */
[----:B--2---:R-:W-:Y:S05]  /*2a50*/  @P0 EXIT ;  /* 0x000000000000094d */ /* 0x004fea0003800000 */
[----:B------:R-:W-:Y:S05]  /*2a60*/  BRA `(.L_x_47) ;  /* 0xfffffffc00ec7947 */ /* 0x000fea000383ffff */
.L_x_40:
[----:B------:R-:W-:-:S09]  /*2a70*/  UISETP.NE.AND UP1, UPT, UR8, URZ, UPT ;  /* 0x000000ff0800728c */ /* 0x000fd2000bf25270 */
[----:B------:R-:W-:Y:S05]  /*2a80*/  BRA.U UP1, `(.L_x_48) ;  /* 0x0000000d01cc7547 */ /* 0x000fea000b800000 */
[----:B------:R-:W-:Y:S01]  /*2a90*/  UMOV UR4, 0x40 ;  /* 0x0000004000047882 */ /* 0x000fe20000000000 */
[----:B------:R-:W-:Y:S01]  /*2aa0*/  NOP ;  /* 0x0000000000007918 */ /* 0x000fe20000000000 */
[----:B------:R-:W-:Y:S01]  /*2ab0*/  ULEA UR4, UR37, UR4, 0x18 ;  /* 0x0000000425047291 */ /* 0x000fe2000f8ec0ff */
[----:B------:R-:W-:Y:S02]  /*2ac0*/  UMOV UR5, 0x400 ;  /* 0x0000040000057882 */ /* 0x000fe40000000000 */
[----:B------:R-:W-:-:S06]  /*2ad0*/  ULEA UR37, UR37, UR5, 0x18 ;  /* 0x0000000525257291 */ /* 0x000fcc000f8ec0ff */
[----:B------:R-:W1:Y:S02]  /*2ae0*/  LDS.U8 R0, [UR4+0x1c] ;  /* 0x00001c04ff007984 */ /* 0x000e640008000000 */
[----:B-1----:R-:W-:-:S13]  /*2af0*/  ISETP.NE.AND P0, PT, R0, RZ, PT ;  /* 0x000000ff0000720c */ /* 0x002fda0003f05270 */
[----:B------:R-:W-:Y:S05]  /*2b00*/  @P0 BRA `(.L_x_49) ;  /* 0x0000000000580947 */ /* 0x000fea0003800000 */
[----:B------:R-:W-:-:S13]  /*2b10*/  ELECT P0, URZ, PT ;  /* 0x0000000000ff782f */ /* 0x000fda0003800000 */
[----:B------:R-:W-:Y:S05]  /*2b20*/  @!P0 BRA `(.L_x_50) ;  /* 0x0000000000608947 */ /* 0x000fea0003800000 */
[----:B------:R-:W-:Y:S01]  /*2b30*/  UMOV UR5, 0x10 ;  /* 0x0000001000057882 */ /* 0x000fe20000000000 */
[----:B------:R-:W-:Y:S01]  /*2b40*/  HFMA2 R0, -RZ, RZ, 0, 5.9604644775390625e-08 ;  /* 0x00000001ff007431 */ /* 0x000fe200000001ff */
[----:B------:R-:W-:-:S03]  /*2b50*/  MOV R2, 0xffff ;  /* 0x0000ffff00027802 */ /* 0x000fc60000000f00 */
[----:B------:R-:W-:Y:S04]  /*2b60*/  DEPBAR.LE SB1, 0x36 ;  /* 0x00009d800000791a */ /* 0x000fe80000000000 */
[----:B------:R-:W1:Y:S02]  /*2b70*/  UTCATOMSWS.FIND_AND_SET.ALIGN UP0, UR5, UR5 ;  /* 0x00000005000575e3 */ /* 0x000e640008000800 */
[----:B-1----:R-:W-:Y:S01]  /*2b80*/  MOV R3, UR5 ;  /* 0x0000000500037c02 */ /* 0x002fe20008000f00 */
[----:B------:R-:W-:Y:S06]  /*2b90*/  BRA.U UP0, `(.L_x_51) ;  /* 0x0000000100187547 */ /* 0x000fec000b800000 */
.L_x_52:
[----:B------:R-:W-:Y:S05]  /*2ba0*/  NANOSLEEP 0x64 ;  /* 0x000000640000795d */ /* 0x000fea0003800000 */
[----:B------:R-:W-:-:S05]  /*2bb0*/  UMOV UR5, 0x10 ;  /* 0x0000001000057882 */ /* 0x000fca0000000000 */
[----:B------:R-:W-:Y:S04]  /*2bc0*/  DEPBAR.LE SB1, 0x36 ;  /* 0x00009d800000791a */ /* 0x000fe80000000000 */
[----:B------:R-:W1:Y:S02]  /*2bd0*/  UTCATOMSWS.FIND_AND_SET.ALIGN UP0, UR5, UR5 ;  /* 0x00000005000575e3 */ /* 0x000e640008000800 */
[----:B-1----:R-:W-:Y:S01]  /*2be0*/  MOV R3, UR5 ;  /* 0x0000000500037c02 */ /* 0x002fe20008000f00 */
[----:B------:R-:W-:Y:S05]  /*2bf0*/  BRA.U !UP0, `(.L_x_52) ;  /* 0xfffffffd08e87547 */ /* 0x000fea000b83ffff */
.L_x_51:
[-C--:B------:R-:W-:Y:S02]  /*2c00*/  SHF.L.U32 R2, R2, R3.reuse, RZ ;  /* 0x0000000302027219 */ /* 0x080fe400000006ff */
[----:B------:R-:W-:Y:S01]  /*2c10*/  SHF.L.U32 R0, R0, R3, RZ ;  /* 0x0000000300007219 */ /* 0x000fe200000006ff */
[----:B------:R-:W-:Y:S02]  /*2c20*/  IMAD.SHL.U32 R3, R3, 0x20, RZ ;  /* 0x0000002003037824 */ /* 0x000fe400078e00ff */
[----:B------:R1:W-:Y:S04]  /*2c30*/  ATOMS.OR RZ, [UR4+0x14], R2 ;  /* 0x00001402ffff798c */ /* 0x0003e8000b000004 */
[----:B------:R1:W-:Y:S04]  /*2c40*/  ATOMS.OR RZ, [UR4+0x18], R0 ;  /* 0x00001800ffff798c */ /* 0x0003e8000b000004 */
[----:B------:R1:W-:Y:S01]  /*2c50*/  STS [UR37+0x140], R3 ;  /* 0x00014003ff007988 */ /* 0x0003e20008000825 */
[----:B------:R-:W-:Y:S05]  /*2c60*/  BRA `(.L_x_50) ;  /* 0x0000000000107947 */ /* 0x000fea0003800000 */
.L_x_49:
[----:B------:R-:W-:Y:S02]  /*2c70*/  MOV R0, 0xffffffff ;  /* 0xffffffff00007802 */ /* 0x000fe40000000f00 */
[----:B------:R-:W-:-:S03]  /*2c80*/  MOV R2, 0x2cb0 ;  /* 0x00002cb000027802 */ /* 0x000fc60000000f00 */
[----:B------:R1:W-:Y:S04]  /*2c90*/  STS [UR37+0x140], R0 ;  /* 0x00014000ff007988 */ /* 0x0003e80008000825 */
[----:B-1-3-5:R-:W-:Y:S05]  /*2ca0*/  CALL.REL.NOINC `($__internal_1_$__cuda_sm10x_tcgen05_guardrail_trap_phase_invalid_during_alloc) ;  /* 0x0000009000347944 */ /* 0x02afea0003c00000 */
.L_x_50:
[----:B------:R-:W-:Y:S05]  /*2cb0*/  WARPSYNC.ALL ;  /* 0x0000000000007948 */ /* 0x000fea0003800000 */
[----:B------:R-:W2:Y:S01]  /*2cc0*/  S2UR UR5, SR_CgaCtaId ;  /* 0x00000000000579c3 */ /* 0x000ea20000008800 */
[----:B------:R-:W-:Y:S01]  /*2cd0*/  UMOV UR4, 0x400 ;  /* 0x0000040000047882 */ /* 0x000fe20000000000 */
[----:B------:R-:W-:-:S06]  /*2ce0*/  NOP ;  /* 0x0000000000007918 */ /* 0x000fcc0000000000 */
[----:B------:R-:W-:Y:S06]  /*2cf0*/  BAR.ARV 0x6, 0xa0 ;  /* 0x0182800000007b1d */ /* 0x000fec0000002000 */
[----:B------:R-:W4:Y:S01]  /*2d00*/  LDCU UR7, c[0x0][0x38c] ;  /* 0x00007180ff0777ac */ /* 0x000f220008000800 */
[----:B------:R-:W-:Y:S01]  /*2d10*/  IMAD.MOV.U32 R11, RZ, RZ, 0x1 ;  /* 0x00000001ff0b7424 */ /* 0x000fe200078e00ff */
[----:B------:R-:W-:Y:S01]  /*2d20*/  CS2R R8, SRZ ;  /* 0x0000000000087805 */ /* 0x000fe2000001ff00 */
[----:B------:R-:W-:Y:S01]  /*2d30*/  IMAD.MOV.U32 R10, RZ, RZ, RZ ;  /* 0x000000ffff0a7224 */ /* 0x000fe200078e00ff */
[----:B------:R-:W3:Y:S01]  /*2d40*/  LDCU UR6, c[0x0][0x38c] ;  /* 0x00007180ff0677ac */ /* 0x000ee20008000800 */
[----:B------:R-:W-:Y:S01]  /*2d50*/  UMOV UR15, URZ ;  /* 0x000000ff000f7c82 */ /* 0x000fe20008000000 */
[----:B------:R-:W-:Y:S01]  /*2d60*/  UMOV UR14, URZ ;  /* 0x000000ff000e7c82 */ /* 0x000fe20008000000 */
[----:B--2---:R-:W-:Y:S01]  /*2d70*/  ULEA UR5, UR5, UR4, 0x18 ;  /* 0x0000000405057291 */ /* 0x004fe2000f8ec0ff */
[----:B------:R-:W-:Y:S01]  /*2d80*/  UMOV UR24, 0x0 ;  /* 0x0000000000187882 */ /* 0x000fe20000000000 */
[----:B------:R-:W-:-:S02]  /*2d90*/  UMOV UR25, 0x4400910 ;  /* 0x0440091000197882 */ /* 0x000fc40000000000 */
[----:B------:R-:W-:Y:S02]  /*2da0*/  UIADD3 UR10, UPT, UPT, UR5, 0x8800, URZ ;  /* 0x00008800050a7890 */ /* 0x000fe4000fffe0ff */
[----:B------:R-:W-:Y:S02]  /*2db0*/  UIADD3 UR11, UPT, UPT, UR5, 0x10800, URZ ;  /* 0x00010800050b7890 */ /* 0x000fe4000fffe0ff */
[----:B----4-:R-:W-:Y:S01]  /*2dc0*/  UIADD3 UR7, UPT, UPT, UR7, 0x1f, URZ ;  /* 0x0000001f07077890 */ /* 0x010fe2000fffe0ff */
[----:B-1----:R-:W1:Y:S01]  /*2dd0*/  LDS R0, [UR5+0x140] ;  /* 0x00014005ff007984 */ /* 0x002e620008000800 */
[----:B------:R-:W-:Y:S02]  /*2de0*/  USHF.R.U32.HI UR10, URZ, 0x4, UR10 ;  /* 0x00000004ff0a7899 */ /* 0x000fe4000801160a */
[----:B------:R-:W-:Y:S02]  /*2df0*/  USHF.R.S32.HI UR4, URZ, 0x1f, UR7 ;  /* 0x0000001fff047899 */ /* 0x000fe40008011407 */
[----:B------:R-:W-:-:S02]  /*2e00*/  USHF.R.U32.HI UR11, URZ, 0x4, UR11 ;  /* 0x00000004ff0b7899 */ /* 0x000fc4000801160b */
[----:B------:R-:W-:Y:S02]  /*2e10*/  ULEA.HI UR4, UR4, UR7, URZ, 0x5 ;  /* 0x0000000704047291 */ /* 0x000fe4000f8f28ff */
[----:B------:R-:W-:Y:S02]  /*2e20*/  ULOP3.LUT UR10, UR10, 0x3fff, URZ, 0xc0, !UPT ;  /* 0x00003fff0a0a7892 */ /* 0x000fe4000f8ec0ff */
[----:B------:R-:W-:Y:S02]  /*2e30*/  USHF.R.S32.HI UR4, URZ, 0x5, UR4 ;  /* 0x00000005ff047899 */ /* 0x000fe40008011404 */
[----:B------:R-:W-:Y:S02]  /*2e40*/  ULOP3.LUT UR11, UR11, 0x3fff, URZ, 0xc0, !UPT ;  /* 0x00003fff0b0b7892 */ /* 0x000fe4000f8ec0ff */
[----:B------:R-:W-:Y:S01]  /*2e50*/  UISETP.LT.AND UP0, UPT, UR4, 0x1, UPT ;  /* 0x000000010400788c */ /* 0x000fe2000bf01270 */
[----:B------:R-:W-:Y:S01]  /*2e60*/  UMOV UR22, 0x0 ;  /* 0x0000000000167882 */ /* 0x000fe20000000000 */
[----:B------:R-:W-:-:S02]  /*2e70*/  UMOV UR23, 0x4400910 ;  /* 0x0440091000177882 */ /* 0x000fc40000000000 */
[----:B------:R-:W-:Y:S02]  /*2e80*/  USEL UR9, UR4, 0x1, !UP0 ;  /* 0x0000000104097887 */ /* 0x000fe4000c000000 */
[----:B------:R-:W-:Y:S02]  /*2e90*/  ULOP3.LUT UR10, UR10, 0x10000, URZ, 0xfc, !UPT ;  /* 0x000100000a0a7892 */ /* 0x000fe4000f8efcff */
[----:B------:R-:W-:Y:S02]  /*2ea0*/  ULOP3.LUT UR11, UR11, 0x10000, URZ, 0xfc, !UPT ;  /* 0x000100000b0b7892 */ /* 0x000fe4000f8efcff */
[----:B------:R-:W-:Y:S02]  /*2eb0*/  UIADD3 UR9, UPT, UPT, -UR9, URZ, URZ ;  /* 0x000000ff09097290 */ /* 0x000fe4000fffe1ff */
[----:B---3--:R-:W-:Y:S01]  /*2ec0*/  UISETP.GE.AND UP3, UPT, UR6, 0x1, UPT ;  /* 0x000000010600788c */ /* 0x008fe2000bf66270 */
[----:B------:R-:W-:Y:S01]  /*2ed0*/  UMOV UR20, 0x0 ;  /* 0x0000000000147882 */ /* 0x000fe20000000000 */
[----:B------:R-:W-:Y:S01]  /*2ee0*/  UMOV UR21, 0x4400910 ;  /* 0x0440091000157882 */ /* 0x000fe20000000000 */
[----:B------:R-:W-:Y:S01]  /*2ef0*/  UMOV UR18, 0x0 ;  /* 0x0000000000127882 */ /* 0x000fe20000000000 */
[----:B------:R-:W-:Y:S01]  /*2f00*/  UMOV UR19, 0x4400910 ;  /* 0x0440091000137882 */ /* 0x000fe20000000000 */
[----:B-1----:R-:W-:-:S15]  /*2f10*/  R2UR UR16, R0 ;  /* 0x00000000001072ca */ /* 0x002fde00000e0000 */
.L_x_59:
[----:B------:R-:W-:Y:S02]  /*2f20*/  LEA R0, R10, UR5, 0x3 ;  /* 0x000000050a007c11 */ /* 0x000fe4000f8e18ff */
[----:B------:R-:W-:Y:S02]  /*2f30*/  SHF.L.U32 R2, R9, 0x1f, RZ ;  /* 0x0000001f09027819 */ /* 0x000fe400000006ff */
[----:B------:R-:W-:Y:S01]  /*2f40*/  PLOP3.LUT P0, PT, PT, PT, UP3, 0x80, 0x8 ;  /* 0x000000000008781c */ /* 0x000fe20003f0f038 */
[----:B------:R-:W-:Y:S01]  /*2f50*/  VIADD R3, R0, 0xa0 ;  /* 0x000000a000037836 */ /* 0x000fe20000000000 */
[----:B-1----:R-:W1:Y:S02]  /*2f60*/  SYNCS.PHASECHK.TRANS64.TRYWAIT P1, [R0+URZ+0x90], R2 ;  /* 0x00009002000075a7 */ /* 0x002e6400080211ff */
[----:B-1-3--:R-:W-:Y:S09]  /*2f70*/  @!P1 BRA `(.L_x_53) ;  /* 0x0000008000d09947 */ /* 0x00aff20003800000 */
.L_x_182:
[----:B------:R-:W-:Y:S01]  /*2f80*/  LEA R4, R10, UR5, 0x4 ;  /* 0x000000050a047c11 */ /* 0x000fe2000f8e20ff */
[----:B------:R-:W-:Y:S01]  /*2f90*/  @UP3 ULEA UR6, UR14, UR5, 0x3 ;  /* 0x000000050e063291 */ /* 0x000fe2000f8e18ff */
[----:B------:R-:W-:Y:S01]  /*2fa0*/  PLOP3.LUT P2, PT, PT, PT, PT, 0x80, 0x8 ;  /* 0x000000000008781c */ /* 0x000fe20003f4f070 */
[----:B------:R-:W-:Y:S01]  /*2fb0*/  ULEA UR7, UR15, UR5, 0x3 ;  /* 0x000000050f077291 */ /* 0x000fe2000f8e18ff */
[----:B------:R-:W-:Y:S02]  /*2fc0*/  PRMT R3, RZ, 0x654, R3 ;  /* 0x00000654ff037816 */ /* 0x000fe40000000003 */
[----:B------:R-:W2:Y:S01]  /*2fd0*/  LDS.128 R4, [R4+0x120] ;  /* 0x0001200004047984 */ /* 0x000ea20000000c00 */
[----:B-1----:R-:W-:Y:S02]  /*2fe0*/  @P0 SHF.L.U32 R2, R8, 0x1f, RZ ;  /* 0x0000001f08020819 */ /* 0x002fe400000006ff */
[----:B------:R-:W-:Y:S01]  /*2ff0*/  SHF.L.U32 R0, R11, 0x1f, RZ ;  /* 0x0000001f0b007819 */ /* 0x000fe200000006ff */
[----:B------:R-:W-:Y:S01]  /*3000*/  @!PT LDS RZ, [RZ] ;  /* 0x00000000fffff984 */ /* 0x000fe20000000800 */
[----:B------:R-:W-:Y:S01]  /*3010*/  @!PT LDS RZ, [RZ] ;  /* 0x00000000fffff984 */ /* 0x000fe20000000800 */
[----:B------:R-:W-:Y:S01]  /*3020*/  @!PT LDS RZ, [RZ] ;  /* 0x00000000fffff984 */ /* 0x000fe20000000800 */
[----:B------:R-:W-:Y:S01]  /*3030*/  @!PT LDS RZ, [RZ] ;  /* 0x00000000fffff984 */ /* 0x000fe20000000800 */
[----:B------:R1:W-:Y:S06]  /*3040*/  MEMBAR.ALL.CTA ;  /* 0x0000000000007992 */ /* 0x0003ec0000008000 */
[----:B-1----:R-:W1:Y:S02]  /*3050*/  FENCE.VIEW.ASYNC.S ;  /* 0x00000000000073c6 */ /* 0x002e640000000000 */
[----:B-1----:R1:W-:Y:S01]  /*3060*/  SYNCS.ARRIVE.TRANS64.RED.A1T0 RZ, [R3+URZ], RZ ;  /* 0x000000ff03ff79a7 */ /* 0x0023e200081004ff */
[----:B------:R1:W3:Y:S01]  /*3070*/  @P0 SYNCS.PHASECHK.TRANS64.TRYWAIT P2, [UR6], R2 ;  /* 0x00000002ff0005a7 */ /* 0x0002e20008041106 */
[----:B------:R-:W-:Y:S01]  /*3080*/  ULEA.HI UR6, UR15, UR15, URZ, 0x1 ;  /* 0x0000000f0f067291 */ /* 0x000fe2000f8f08ff */
[----:B--2---:R-:W-:-:S03]  /*3090*/  LOP3.LUT P1, RZ, R6, 0x1, RZ, 0xc0, !PT ;  /* 0x0000000106ff7812 */ /* 0x004fc6000782c0ff */
[----:B------:R-:W-:Y:S02]  /*30a0*/  USHF.L.U32 UR8, UR6, 0x7, URZ ;  /* 0x0000000706087899 */ /* 0x000fe400080006ff */
[----:B------:R-:W-:Y:S02]  /*30b0*/  ULOP3.LUT UR6, UR6, 0xffe, URZ, 0xc0, !UPT ;  /* 0x00000ffe06067892 */ /* 0x000fe4000f8ec0ff */
[----:B------:R-:W-:Y:S02]  /*30c0*/  ULOP3.LUT UR8, UR8, 0xffffff00, URZ, 0xc0, !UPT ;  /* 0xffffff0008087892 */ /* 0x000fe4000f8ec0ff */
[----:B------:R-:W-:Y:S02]  /*30d0*/  UIADD3 UR6, UPT, UPT, -UR6, UR15, URZ ;  /* 0x0000000f06067290 */ /* 0x000fe4000fffe1ff */
[----:B------:R-:W-:Y:S01]  /*30e0*/  UIADD3 UR8, UPT, UPT, UR16, UR8, URZ ;  /* 0x0000000810087290 */ /* 0x000fe2000fffe0ff */
[----:B------:R-:W2:Y:S03]  /*30f0*/  SYNCS.PHASECHK.TRANS64.TRYWAIT P0, [UR7+0xd0], R0 ;  /* 0x0000d000ff0075a7 */ /* 0x000ea60008001107 */
[----:B------:R-:W-:Y:S01]  /*3100*/  ULEA UR8, UR6, UR8, 0x14 ;  /* 0x0000000806087291 */ /* 0x000fe2000f8ea0ff */
[----:B-123--:R-:W-:Y:S11]  /*3110*/  @!P0 BRA `(.L_x_54) ;  /* 0x00000080007c8947 */ /* 0x00eff60003800000 */
.L_x_184:
[----:B------:R-:W-:Y:S01]  /*3120*/  IADD3 R10, PT, PT, R10, 0x1, RZ ;  /* 0x000000010a0a7810 */ /* 0x000fe20007ffe0ff */
[----:B------:R-:W-:Y:S06]  /*3130*/  BRA.U !UP3, `(.L_x_55) ;  /* 0x000000010bc07547 */ /* 0x000fec000b800000 */
[----:B------:R-:W-:Y:S01]  /*3140*/  UPLOP3.LUT UP4, UPT, UPT, UPT, UPT, 0x40, 0x4 ;  /* 0x000000000004789c */ /* 0x000fe20003f8e870 */
[----:B------:R-:W-:Y:S01]  /*3150*/  UMOV UR13, UR9 ;  /* 0x00000009000d7c82 */ /* 0x000fe20008000000 */
[----:B------:R-:W-:Y:S01]  /*3160*/  UMOV UR12, UR4 ;  /* 0x00000004000c7c82 */ /* 0x000fe20008000000 */
[----:B------:R-:W-:-:S08]  /*3170*/  UMOV UR17, UR14 ;  /* 0x0000000e00117c82 */ /* 0x000fd00008000000 */
.L_x_58:
[----:B------:R-:W-:Y:S02]  /*3180*/  UIADD3 UR13, UPT, UPT, UR13, 0x1, URZ ;  /* 0x000000010d0d7890 */ /* 0x000fe4000fffe0ff */
[----:B--2---:R-:W-:Y:S02]  /*3190*/  ULEA UR6, UR17, UR5, 0x3 ;  /* 0x0000000511067291 */ /* 0x004fe4000f8e18ff */
[----:B------:R-:W-:Y:S01]  /*31a0*/  UISETP.NE.AND UP0, UPT, UR13, URZ, UPT ;  /* 0x000000ff0d00728c */ /* 0x000fe2000bf05270 */
[----:B---3--:R-:W-:Y:S10]  /*31b0*/  @P2 BRA `(.L_x_56) ;  /* 0x00000000000c2947 */ /* 0x008ff40003800000 */
[----:B-1----:R-:W-:Y:S04]  /*31c0*/  SHF.L.U32 R2, R8, 0x1f, RZ ;  /* 0x0000001f08027819 */ /* 0x002fe800000006ff */
[----:B------:R-:W1:Y:S02]  /*31d0*/  SYNCS.PHASECHK.TRANS64.TRYWAIT P0, [UR6], R2 ;  /* 0x00000002ff0075a7 */ /* 0x000e640008001106 */
[----:B-1----:R-:W-:Y:S05]  /*31e0*/  @!P0 BRA `(.L_x_57) ;  /* 0x0000008000608947 */ /* 0x002fea0003800000 */
.L_x_56:
[----:B------:R-:W-:Y:S01]  /*31f0*/  UISETP.NE.AND UP1, UPT, UR12, 0x1, UPT ;  /* 0x000000010c00788c */ /* 0x000fe2000bf25270 */
[----:B------:R-:W-:Y:S01]  /*3200*/  PLOP3.LUT P2, PT, PT, PT, PT, 0x80, 0x8 ;  /* 0x000000000008781c */ /* 0x000fe20003f4f070 */
[----:B------:R-:W-:Y:S02]  /*3210*/  UIADD3 UR14, UPT, UPT, UR17, 0x1, URZ ;  /* 0x00000001110e7890 */ /* 0x000fe4000fffe0ff */
[----:B------:R-:W-:Y:S02]  /*3220*/  ULEA UR28, UR17, UR11, 0xb ;  /* 0x0000000b111c7291 */ /* 0x000fe4000f8e58ff */
[----:B------:R-:W-:Y:S01]  /*3230*/  UISETP.NE.AND UP2, UPT, UR14, 0x4, UPT ;  /* 0x000000040e00788c */ /* 0x000fe2000bf45270 */
[----:B------:R-:W-:Y:S01]  /*3240*/  PLOP3.LUT P0, PT, PT, PT, UP1, 0x80, 0x8 ;  /* 0x000000000008781c */ /* 0x000fe20003f0f018 */
[----:B------:R-:W-:Y:S02]  /*3250*/  UIADD3 UR40, UPT, UPT, UR28, 0x2, URZ ;  /* 0x000000021c287890 */ /* 0x000fe4000fffe0ff */
[----:B------:R-:W-:Y:S02]  /*3260*/  USEL UR27, URZ, 0x1, UP2 ;  /* 0x00000001ff1b7887 */ /* 0x000fe40009000000 */
[----:B------:R-:W-:Y:S02]  /*3270*/  USEL UR14, UR14, URZ, UP2 ;  /* 0x000000ff0e0e7287 */ /* 0x000fe40009000000 */
[----:B------:R-:W-:Y:S02]  /*3280*/  UIADD3 UR36, UPT, UPT, UR28, 0x4, URZ ;  /* 0x000000041c247890 */ /* 0x000fe4000fffe0ff */
[----:B------:R-:W-:Y:S01]  /*3290*/  @UP1 ULEA UR26, UR14, UR5, 0x3 ;  /* 0x000000050e1a1291 */ /* 0x000fe2000f8e18ff */
[----:B------:R-:W-:Y:S01]  /*32a0*/  LOP3.LUT R8, R8, UR27, RZ, 0x3c, !PT ;  /* 0x0000001b08087c12 */ /* 0x000fe2000f8e3cff */
[----:B------:R-:W-:Y:S02]  /*32b0*/  UIADD3 UR32, UPT, UPT, UR28, 0x6, URZ ;  /* 0x000000061c207890 */ /* 0x000fe4000fffe0ff */
[----:B------:R-:W-:Y:S01]  /*32c0*/  UIADD3 UR6, UPT, UPT, UR6, 0x20, URZ ;  /* 0x0000002006067890 */ /* 0x000fe2000fffe0ff */
[----:B-1----:R-:W-:Y:S01]  /*32d0*/  @P0 SHF.L.U32 R0, R8, 0x1f, RZ ;  /* 0x0000001f08000819 */ /* 0x002fe200000006ff */
[----:B------:R-:W-:Y:S01]  /*32e0*/  UIADD3 UR12, UPT, UPT, UR12, -0x1, URZ ;  /* 0xffffffff0c0c7890 */ /* 0x000fe2000fffe0ff */
[----:B------:R-:W-:Y:S02]  /*32f0*/  UMOV UR29, 0x40004040 ;  /* 0x40004040001d7882 */ /* 0x000fe40000000000 */
[----:B------:R2:W3:Y:S01]  /*3300*/  @P0 SYNCS.PHASECHK.TRANS64.TRYWAIT P2, [UR26], R0 ;  /* 0x00000000ff0005a7 */ /* 0x0004e2000804111a */
[----:B------:R-:W-:Y:S01]  /*3310*/  ULEA UR26, UR17, UR10, 0x9 ;  /* 0x0000000a111a7291 */ /* 0x000fe2000f8e48ff */
[----:B------:R-:W-:Y:S01]  /*3320*/  UMOV UR27, 0x40004040 ;  /* 0x40004040001b7882 */ /* 0x000fe20000000000 */
[----:B------:R-:W-:Y:S02]  /*3330*/  UMOV UR41, 0x40004040 ;  /* 0x4000404000297882 */ /* 0x000fe40000000000 */
[----:B------:R-:W-:Y:S02]  /*3340*/  UIADD3 UR38, UPT, UPT, UR26, 0x2, URZ ;  /* 0x000000021a267890 */ /* 0x000fe4000fffe0ff */
[----:B------:R-:W-:Y:S02]  /*3350*/  UIADD3 UR34, UPT, UPT, UR26, 0x4, URZ ;  /* 0x000000041a227890 */ /* 0x000fe4000fffe0ff */
[----:B------:R-:W-:Y:S01]  /*3360*/  UIADD3 UR30, UPT, UPT, UR26, 0x6, URZ ;  /* 0x000000061a1e7890 */ /* 0x000fe2000fffe0ff */
[----:B------:R2:W-:Y:S01]  /*3370*/  UTCHMMA gdesc[UR26], gdesc[UR28], tmem[UR8], tmem[UR24], idesc[UR25], UP4 ;  /* 0x00ff181c1a0075ea */ /* 0x0005e2000a000008 */
[----:B------:R-:W-:Y:S01]  /*3380*/  UPLOP3.LUT UP4, UPT, UPT, UPT, UPT, 0x80, 0x8 ;  /* 0x000000000008789c */ /* 0x000fe20003f8f070 */
[----:B------:R-:W-:Y:S01]  /*3390*/  UMOV UR39, 0x40004040 ;  /* 0x4000404000277882 */ /* 0x000fe20000000000 */
[----:B------:R-:W-:Y:S01]  /*33a0*/  UMOV UR37, 0x40004040 ;  /* 0x4000404000257882 */ /* 0x000fe20000000000 */
[----:B------:R2:W-:Y:S01]  /*33b0*/  UTCHMMA gdesc[UR38], gdesc[UR40], tmem[UR8], tmem[UR22], idesc[UR23], UPT ;  /* 0x00ff1628260075ea */ /* 0x0005e2000b800008 */
[----:B------:R-:W-:Y:S01]  /*33c0*/  UMOV UR35, 0x40004040 ;  /* 0x4000404000237882 */ /* 0x000fe20000000000 */
[----:B------:R-:W-:Y:S01]  /*33d0*/  UMOV UR33, 0x40004040 ;  /* 0x4000404000217882 */ /* 0x000fe20000000000 */
[----:B------:R-:W-:Y:S01]  /*33e0*/  UMOV UR31, 0x40004040 ;  /* 0x40004040001f7882 */ /* 0x000fe20000000000 */
[----:B------:R2:W-:Y:S01]  /*33f0*/  UTCHMMA gdesc[UR34], gdesc[UR36], tmem[UR8], tmem[UR20], idesc[UR21], UPT ;  /* 0x00ff1424220075ea */ /* 0x0005e2000b800008 */
[----:B------:R2:W-:Y:S01]  /*3400*/  UTCHMMA gdesc[UR30], gdesc[UR32], tmem[UR8], tmem[UR18], idesc[UR19], UPT ;  /* 0x00ff12201e0075ea */ /* 0x0005e2000b800008 */
[----:B------:R2:W-:Y:S01]  /*3410*/  UTCBAR [UR6], URZ ;  /* 0x000000ff060073e9 */ /* 0x0005e200080000ff */
[----:B------:R-:W-:Y:S01]  /*3420*/  UMOV UR17, UR14 ;  /* 0x0000000e00117c82 */ /* 0x000fe20008000000 */
[----:B------:R-:W-:Y:S05]  /*3430*/  BRA.U UP0, `(.L_x_58) ;  /* 0xfffffffd00507547 */ /* 0x000fea000b83ffff */
.L_x_55:
[----:B------:R-:W-:Y:S01]  /*3440*/  UIADD3 UR15, UPT, UPT, UR15, 0x1, URZ ;  /* 0x000000010f0f7890 */ /* 0x000fe2000fffe0ff */
[C---:B------:R-:W-:Y:S01]  /*3450*/  ISETP.NE.AND P0, PT, R10.reuse, 0x2, PT ;  /* 0x000000020a00780c */ /* 0x040fe20003f05270 */
[----:B------:R-:W-:Y:S02]  /*3460*/  UIADD3 UR7, UPT, UPT, UR7, 0xb0, URZ ;  /* 0x000000b007077890 */ /* 0x000fe4000fffe0ff */
[----:B------:R-:W-:Y:S01]  /*3470*/  UISETP.NE.AND UP0, UPT, UR15, 0x4, UPT ;  /* 0x000000040f00788c */ /* 0x000fe2000bf05270 */
[----:B-12---:R-:W-:Y:S02]  /*3480*/  SEL R0, RZ, 0x1, P0 ;  /* 0x00000001ff007807 */ /* 0x006fe40000000000 */
[----:B------:R-:W-:Y:S01]  /*3490*/  SEL R10, R10, RZ, P0 ;  /* 0x000000ff0a0a7207 */ /* 0x000fe20000000000 */
[----:B------:R-:W-:Y:S01]  /*34a0*/  USEL UR6, URZ, 0x1, UP0 ;  /* 0x00000001ff067887 */ /* 0x000fe20008000000 */
[----:B------:R-:W-:Y:S01]  /*34b0*/  LOP3.LUT R9, R9, R0, RZ, 0x3c, !PT ;  /* 0x0000000009097212 */ /* 0x000fe200078e3cff */
[----:B------:R-:W-:Y:S01]  /*34c0*/  USEL UR15, UR15, URZ, UP0 ;  /* 0x000000ff0f0f7287 */ /* 0x000fe20008000000 */
[----:B------:R1:W-:Y:S03]  /*34d0*/  UTCBAR [UR7], URZ ;  /* 0x000000ff070073e9 */ /* 0x0003e600080000ff */
[----:B------:R-:W-:Y:S01]  /*34e0*/  LOP3.LUT R11, R11, UR6, RZ, 0x3c, !PT ;  /* 0x000000060b0b7c12 */ /* 0x000fe2000f8e3cff */
[----:B------:R-:W-:Y:S07]  /*34f0*/  @P1 BRA `(.L_x_59) ;  /* 0xfffffff800881947 */ /* 0x000fee000383ffff */
[----:B------:R-:W2:Y:S01]  /*3500*/  S2UR UR4, SR_CgaCtaId ;  /* 0x00000000000479c3 */ /* 0x000ea20000008800 */
[----:B------:R-:W-:Y:S01]  /*3510*/  ELECT P0, URZ, PT ;  /* 0x0000000000ff782f */ /* 0x000fe20003800000 */
[----:B------:R-:W-:Y:S01]  /*3520*/  IMAD.MOV.U32 R0, RZ, RZ, 0x1 ;  /* 0x00000001ff007424 */ /* 0x000fe200078e00ff */
[----:B------:R-:W-:Y:S01]  /*3530*/  UIADD3 UR5, UPT, UPT, UR5, 0xd0, URZ ;  /* 0x000000d005057890 */ /* 0x000fe2000fffe0ff */
[----:B------:R-:W-:Y:S01]  /*3540*/  SHF.L.U32 R2, R11, 0x1f, RZ ;  /* 0x0000001f0b027819 */ /* 0x000fe200000006ff */
[----:B------:R-:W-:-:S03]  /*3550*/  UMOV UR6, 0x40 ;  /* 0x0000004000067882 */ /* 0x000fc60000000000 */
[----:B------:R-:W-:Y:S01]  /*3560*/  UVIRTCOUNT.DEALLOC.SMPOOL 0x80 ;  /* 0x000000800000784c */ /* 0x000fe20000000000 */
[----:B--2---:R-:W-:Y:S02]  /*3570*/  ULEA UR4, UR4, UR6, 0x18 ;  /* 0x0000000604047291 */ /* 0x004fe4000f8ec0ff */
[----:B------:R-:W-:-:S07]  /*3580*/  ULEA UR6, UR15, UR5, 0x3 ;  /* 0x000000050f067291 */ /* 0x000fce000f8e18ff */
[----:B------:R2:W-:Y:S02]  /*3590*/  @P0 STS.U8 [UR4+0x1c], R0 ;  /* 0x00001c00ff000988 */ /* 0x0005e40008000004 */
[----:B------:R-:W4:Y:S02]  /*35a0*/  SYNCS.PHASECHK.TRANS64.TRYWAIT P0, [UR6], R2 ;  /* 0x00000002ff0075a7 */ /* 0x000f240008001106 */
[----:B--2-4-:R-:W-:Y:S05]  /*35b0*/  @!P0 BRA `(.L_x_60) ;  /* 0x0000007c00848947 */ /* 0x014fea0003800000 */
.L_x_187:
[----:B-1----:R-:W-:-:S04]  /*35c0*/  UIADD3 UR7, UPT, UPT, UR15, 0x1, URZ ;  /* 0x000000010f077890 */ /* 0x002fc8000fffe0ff */
[----:B------:R-:W-:-:S04]  /*35d0*/  UISETP.NE.AND UP0, UPT, UR7, 0x4, UPT ;  /* 0x000000040700788c */ /* 0x000fc8000bf05270 */
[----:B------:R-:W-:Y:S02]  /*35e0*/  USEL UR8, URZ, 0x1, UP0 ;  /* 0x00000001ff087887 */ /* 0x000fe40008000000 */
[----:B------:R-:W-:-:S04]  /*35f0*/  USEL UR7, UR7, URZ, UP0 ;  /* 0x000000ff07077287 */ /* 0x000fc80008000000 */
[----:B------:R-:W-:Y:S01]  /*3600*/  ULEA UR6, UR7, UR5, 0x3 ;  /* 0x0000000507067291 */ /* 0x000fe2000f8e18ff */
[----:B--2---:R-:W-:-:S04]  /*3610*/  LOP3.LUT R2, R11, UR8, RZ, 0x3c, !PT ;  /* 0x000000080b027c12 */ /* 0x004fc8000f8e3cff */
[----:B------:R-:W-:-:S04]  /*3620*/  SHF.L.U32 R3, R2, 0x1f, RZ ;  /* 0x0000001f02037819 */ /* 0x000fc800000006ff */
[----:B------:R-:W1:Y:S02]  /*3630*/  SYNCS.PHASECHK.TRANS64.TRYWAIT P0, [UR6], R3 ;  /* 0x00000003ff0075a7 */ /* 0x000e640008001106 */
[----:B-1----:R-:W-:Y:S05]  /*3640*/  @!P0 BRA `(.L_x_61) ;  /* 0x0000007c00788947 */ /* 0x002fea0003800000 */
.L_x_189:
        /* <DEDUP_REMOVED lines=9> */
.L_x_191:
[----:B------:R-:W-:-:S04]  /*36e0*/  UIADD3 UR7, UPT, UPT, UR7, 0x1, URZ ;  /* 0x0000000107077890 */ /* 0x000fc8000fffe0ff */
[----:B------:R-:W-:-:S04]  /*36f0*/  UISETP.NE.AND UP0, UPT, UR7, 0x4, UPT ;  /* 0x000000040700788c */ /* 0x000fc8000bf05270 */
[----:B------:R-:W-:Y:S02]  /*3700*/  USEL UR6, URZ, 0x1, UP0 ;  /* 0x00000001ff067887 */ /* 0x000fe40008000000 */
[----:B------:R-:W-:-:S04]  /*3710*/  USEL UR7, UR7, URZ, UP0 ;  /* 0x000000ff07077287 */ /* 0x000fc80008000000 */
[----:B------:R-:W-:Y:S01]  /*3720*/  ULEA UR7, UR7, UR5, 0x3 ;  /* 0x0000000507077291 */ /* 0x000fe2000f8e18ff */
[----:B------:R-:W-:-:S04]  /*3730*/  LOP3.LUT R2, R2, UR6, RZ, 0x3c, !PT ;  /* 0x0000000602027c12 */ /* 0x000fc8000f8e3cff */
[----:B------:R-:W-:-:S04]  /*3740*/  SHF.L.U32 R2, R2, 0x1f, RZ ;  /* 0x0000001f02027819 */ /* 0x000fc800000006ff */
[----:B------:R-:W2:Y:S02]  /*3750*/  SYNCS.PHASECHK.TRANS64.TRYWAIT P0, [UR7], R2 ;  /* 0x00000002ff0075a7 */ /* 0x000ea40008001107 */
[----:B--2---:R-:W-:Y:S05]  /*3760*/  @!P0 BRA `(.L_x_63) ;  /* 0x0000007c00608947 */ /* 0x004fea0003800000 */
.L_x_193:
[----:B------:R-:W-:Y:S01]  /*3770*/  NOP ;  /* 0x0000000000007918 */ /* 0x000fe20000000000 */
[----:B-1----:R-:W1:Y:S01]  /*3780*/  LDS R0, [UR4+0x14] ;  /* 0x00001404ff007984 */ /* 0x002e620008000800 */
[----:B------:R-:W-:Y:S01]  /*3790*/  ULOP3.LUT UR6, UR16, 0xffff, URZ, 0xc0, !UPT ;  /* 0x0000ffff10067892 */ /* 0x000fe2000f8ec0ff */
[----:B------:R-:W-:Y:S01]  /*37a0*/  UMOV UR8, 0xffff ;  /* 0x0000ffff00087882 */ /* 0x000fe20000000000 */
[----:B------:R-:W-:Y:S02]  /*37b0*/  UMOV UR5, 0x1 ;  /* 0x0000000100057882 */ /* 0x000fe40000000000 */
[----:B------:R-:W-:-:S04]  /*37c0*/  USHF.R.U32.HI UR6, URZ, 0x5, UR6 ;  /* 0x00000005ff067899 */ /* 0x000fc80008011606 */
[----:B------:R-:W-:Y:S02]  /*37d0*/  USHF.L.U32 UR8, UR8, UR6, URZ ;  /* 0x0000000608087299 */ /* 0x000fe400080006ff */
[----:B------:R-:W-:-:S04]  /*37e0*/  USHF.L.U32 UR5, UR5, UR6, URZ ;  /* 0x0000000605057299 */ /* 0x000fc800080006ff */
[----:B-1----:R-:W-:-:S04]  /*37f0*/  LOP3.LUT R0, R0, UR8, RZ, 0xc0, !PT ;  /* 0x0000000800007c12 */ /* 0x002fc8000f8ec0ff */
[----:B------:R-:W-:-:S13]  /*3800*/  ISETP.NE.AND P0, PT, R0, UR8, PT ;  /* 0x0000000800007c0c */ /* 0x000fda000bf05270 */
[----:B------:R-:W-:Y:S05]  /*3810*/  @P0 BRA `(.L_x_64) ;  /* 0x0000000000580947 */ /* 0x000fea0003800000 */
[----:B------:R-:W1:Y:S02]  /*3820*/  LDS R0, [UR4+0x18] ;  /* 0x00001804ff007984 */ /* 0x000e640008000800 */
[----:B-1----:R-:W-:-:S04]  /*3830*/  LOP3.LUT R0, R0, UR5, RZ, 0xc0, !PT ;  /* 0x0000000500007c12 */ /* 0x002fc8000f8ec0ff */
[----:B------:R-:W-:-:S13]  /*3840*/  ISETP.NE.AND P0, PT, R0, UR5, PT ;  /* 0x0000000500007c0c */ /* 0x000fda000bf05270 */
[----:B------:R-:W-:Y:S05]  /*3850*/  @P0 BRA `(.L_x_65) ;  /* 0x00000000003c0947 */ /* 0x000fea0003800000 */
[----:B------:R-:W1:Y:S01]  /*3860*/  S2R R2, SR_LANEID ;  /* 0x0000000000027919 */ /* 0x000e620000000000 */
[----:B------:R-:W-:Y:S01]  /*3870*/  ULOP3.LUT UR8, URZ, UR8, URZ, 0x33, !UPT ;  /* 0x00000008ff087292 */ /* 0x000fe2000f8e33ff */
[----:B------:R-:W-:Y:S02]  /*3880*/  VOTEU.ANY UR7, UPT, PT ;  /* 0x0000000000077886 */ /* 0x000fe400038e0100 */
[----:B------:R-:W-:-:S03]  /*3890*/  UFLO.U32 UR7, UR7 ;  /* 0x00000007000772bd */ /* 0x000fc600080e0000 */
[----:B------:R-:W-:-:S04]  /*38a0*/  IMAD.U32 R0, RZ, RZ, UR8 ;  /* 0x00000008ff007e24 */ /* 0x000fc8000f8e00ff */
[----:B------:R2:W4:Y:S02]  /*38b0*/  REDUX UR6, R0 ;  /* 0x00000000000673c4 */ /* 0x0005240000000000 */
[----:B------:R1:W-:Y:S02]  /*38c0*/  UTCATOMSWS.AND URZ, UR8 ;  /* 0x0000000800ff79e3 */ /* 0x0003e40008000000 */
[----:B-1----:R-:W-:Y:S02]  /*38d0*/  ISETP.EQ.U32.AND P0, PT, R2, UR7, PT ;  /* 0x0000000702007c0c */ /* 0x002fe4000bf02070 */
[----:B--2---:R-:W-:Y:S02]  /*38e0*/  LOP3.LUT R0, RZ, UR5, RZ, 0x33, !PT ;  /* 0x00000005ff007c12 */ /* 0x004fe4000f8e33ff */
[----:B----4-:R-:W-:Y:S02]  /*38f0*/  MOV R2, UR6 ;  /* 0x0000000600027c02 */ /* 0x010fe40008000f00 */
[----:B------:R-:W1:Y:S07]  /*3900*/  REDUX UR5, R0 ;  /* 0x00000000000573c4 */ /* 0x000e6e0000000000 */
[----:B------:R2:W-:Y:S01]  /*3910*/  @P0 ATOMS.AND RZ, [UR4+0x14], R2 ;  /* 0x00001402ffff098c */ /* 0x0005e2000a800004 */
[----:B-1----:R-:W-:-:S05]  /*3920*/  IMAD.U32 R0, RZ, RZ, UR5 ;  /* 0x00000005ff007e24 */ /* 0x002fca000f8e00ff */
[----:B------:R2:W-:Y:S01]  /*3930*/  @P0 ATOMS.AND RZ, [UR4+0x18], R0 ;  /* 0x00001800ffff098c */ /* 0x0005e2000a800004 */
[----:B------:R-:W-:Y:S05]  /*3940*/  BRA `(.L_x_66) ;  /* 0x0000000000147947 */ /* 0x000fea0003800000 */
.L_x_65:
[----:B------:R-:W-:Y:S02]  /*3950*/  MOV R2, 0x3970 ;  /* 0x0000397000027802 */ /* 0x000fe40000000f00 */
[----:B---3-5:R-:W-:Y:S05]  /*3960*/  CALL.REL.NOINC `($__internal_0_$__cuda_sm10x_tcgen05_guardrail_trap_col_being_dealloced_not_returned_by_alloc) ;  /* 0x0000008000f87944 */ /* 0x028fea0003c00000 */
[----:B------:R-:W-:Y:S05]  /*3970*/  BRA `(.L_x_66) ;  /* 0x0000000000087947 */ /* 0x000fea0003800000 */
.L_x_64:
[----:B------:R-:W-:Y:S02]  /*3980*/  MOV R2, 0x39a0 ;  /* 0x000039a000027802 */ /* 0x000fe40000000f00 */
[----:B---3-5:R-:W-:Y:S05]  /*3990*/  CALL.REL.NOINC `($__internal_2_$__cuda_sm10x_tcgen05_guardrail_trap_unallocated_columns_being_dealloced) ;  /* 0x0000008400047944 */ /* 0x028fea0003c00000 */
.L_x_66:
[----:B------:R-:W-:Y:S01]  /*39a0*/  NOP ;  /* 0x0000000000007918 */ /* 0x000fe20000000000 */
[----:B------:R-:W-:Y:S05]  /*39b0*/  EXIT ;  /* 0x000000000000794d */ /* 0x000fea0003800000 */
.L_x_48:
[----:B------:R-:W-:-:S09]  /*39c0*/  UISETP.NE.OR UP2, UPT, UR8, 0x3, !UP2 ;  /* 0x000000030800788c */ /* 0x000fd2000d745670 */
[----:B------:R-:W-:Y:S05]  /*39d0*/  BRA.U UP2, `(.L_x_67) ;  /* 0x0000001502707547 */ /* 0x000fea000b800000 */
[----:B------:R-:W1:Y:S01]  /*39e0*/  LDC R0, c[0x0][0xb30] ;  /* 0x0002cc00ff007b82 */ /* 0x000e620000000800 */
[----:B------:R-:W2:Y:S01]  /*39f0*/  LDCU.64 UR8, c[0x0][0x888] ;  /* 0x00011100ff0877ac */ /* 0x000ea20008000a00 */
[----:B------:R-:W-:Y:S01]  /*3a00*/  CS2R R28, SRZ ;  /* 0x00000000001c7805 */ /* 0x000fe2000001ff00 */
[----:B------:R-:W-:Y:S01]  /*3a10*/  IMAD.MOV.U32 R25, RZ, RZ, 0x2000 ;  /* 0x00002000ff197424 */ /* 0x000fe200078e00ff */
[----:B------:R-:W4:Y:S04]  /*3a20*/  LDCU.64 UR4, c[0x0][0x890] ;  /* 0x00011200ff0477ac */ /* 0x000f280008000a00 */
[----:B------:R-:W3:Y:S01]  /*3a30*/  LDC R24, c[0x0][0x370] ;  /* 0x0000dc00ff187b82 */ /* 0x000ee20000000800 */
[----:B------:R-:W-:Y:S01]  /*3a40*/  UMOV UR7, 0x400 ;  /* 0x0000040000077882 */ /* 0x000fe20000000000 */
[----:B------:R-:W-:-:S02]  /*3a50*/  UPLOP3.LUT UP1, UPT, UPT, UPT, UPT, 0x40, 0x4 ;  /* 0x000000000004789c */ /* 0x000fc40003f2e870 */
[----:B------:R-:W-:-:S04]  /*3a60*/  ULEA UR7, UR37, UR7, 0x18 ;  /* 0x0000000725077291 */ /* 0x000fc8000f8ec0ff */
[----:B------:R-:W3:Y:S01]  /*3a70*/  LDC R3, c[0x0][0xb0c] ;  /* 0x0002c300ff037b82 */ /* 0x000ee20000000800 */
[----:B------:R-:W-:Y:S02]  /*3a80*/  UIADD3 UR41, UPT, UPT, UR7, 0x40, URZ ;  /* 0x0000004007297890 */ /* 0x000fe4000fffe0ff */
[----:B--2---:R-:W-:Y:S02]  /*3a90*/  UISETP.NE.U32.AND UP2, UPT, UR8, URZ, UPT ;  /* 0x000000ff0800728c */ /* 0x004fe4000bf45070 */
[----:B------:R-:W-:Y:S02]  /*3aa0*/  UIADD3 UR33, UPT, UPT, UR7, 0x48, URZ ;  /* 0x0000004807217890 */ /* 0x000fe4000fffe0ff */
[----:B----4-:R-:W-:Y:S01]  /*3ab0*/  UISETP.NE.U32.AND UP3, UPT, UR4, URZ, UPT ;  /* 0x000000ff0400728c */ /* 0x010fe2000bf65070 */
[----:B------:R-:W2:Y:S01]  /*3ac0*/  LDC R18, c[0x0][0xb20] ;  /* 0x0002c800ff127b82 */ /* 0x000ea20000000800 */
[----:B-1----:R-:W-:Y:S01]  /*3ad0*/  ISETP.NE.AND P1, PT, R0, 0x1, PT ;  /* 0x000000010000780c */ /* 0x002fe20003f25270 */
[----:B------:R-:W-:-:S02]  /*3ae0*/  UISETP.NE.AND.EX UP2, UPT, UR9, URZ, UPT, UP2 ;  /* 0x000000ff0900728c */ /* 0x000fc4000bf45320 */
[----:B------:R-:W-:Y:S02]  /*3af0*/  UIADD3 UR25, UPT, UPT, UR7, 0x50, URZ ;  /* 0x0000005007197890 */ /* 0x000fe4000fffe0ff */
[----:B------:R-:W-:Y:S02]  /*3b00*/  UIADD3 UR17, UPT, UPT, UR7, 0x58, URZ ;  /* 0x0000005807117890 */ /* 0x000fe4000fffe0ff */
[----:B------:R-:W1:Y:S01]  /*3b10*/  LDC.64 R30, c[0x0][0x348] ;  /* 0x0000d200ff1e7b82 */ /* 0x000e620000000a00 */
[----:B------:R-:W-:-:S07]  /*3b20*/  UISETP.NE.AND.EX UP3, UPT, UR5, URZ, UPT, UP3 ;  /* 0x000000ff0500728c */ /* 0x000fce000bf65330 */
[----:B------:R-:W4:Y:S08]  /*3b30*/  LDC.64 R16, c[0x0][0xb10] ;  /* 0x0002c400ff107b82 */ /* 0x000f300000000a00 */
[----:B------:R-:W1:Y:S08]  /*3b40*/  LDC.64 R6, c[0x0][0xb18] ;  /* 0x0002c600ff067b82 */ /* 0x000e700000000a00 */
[----:B------:R-:W1:Y:S08]  /*3b50*/  LDC.64 R4, c[0x0][0xb28] ;  /* 0x0002ca00ff047b82 */ /* 0x000e700000000a00 */
[----:B--23--:R-:W1:Y:S02]  /*3b60*/  LDC R19, c[0x0][0x374] ;  /* 0x0000dd00ff137b82 */ /* 0x00ce640000000800 */
.L_x_82:
[C---:B------:R-:W-:Y:S02]  /*3b70*/  LEA R0, R29.reuse, UR7, 0x3 ;  /* 0x000000071d007c11 */ /* 0x040fe4000f8e18ff */
[----:B------:R-:W-:Y:S02]  /*3b80*/  SHF.L.U32 R2, R28, 0x1f, RZ ;  /* 0x0000001f1c027819 */ /* 0x000fe400000006ff */
[----:B------:R-:W-:Y:S02]  /*3b90*/  LEA R20, R29, UR7, 0x4 ;  /* 0x000000071d147c11 */ /* 0x000fe4000f8e20ff */
[----:B--2---:R-:W2:Y:S02]  /*3ba0*/  SYNCS.PHASECHK.TRANS64.TRYWAIT P0, [R0+URZ+0x90], R2 ;  /* 0x00009002000075a7 */ /* 0x004ea400080011ff */
[----:B--2---:R-:W-:Y:S05]  /*3bb0*/  @!P0 BRA `(.L_x_68) ;  /* 0x0000007800648947 */ /* 0x004fea0003800000 */
.L_x_194:
[----:B------:R-:W-:Y:S01]  /*3bc0*/  ISETP.GE.AND P0, PT, R26, 0x1, PT ;  /* 0x000000011a00780c */ /* 0x000fe20003f06270 */
[----:B------:R-:W3:Y:S01]  /*3bd0*/  LDS.128 R20, [R20+0x120] ;  /* 0x0001200014147984 */ /* 0x000ee20000000c00 */
[----:B--2---:R-:W-:Y:S01]  /*3be0*/  VIADD R0, R0, 0xa0 ;  /* 0x000000a000007836 */ /* 0x004fe20000000000 */
[----:B------:R-:W-:Y:S01]  /*3bf0*/  @!PT LDS RZ, [RZ] ;  /* 0x00000000fffff984 */ /* 0x000fe20000000800 */
[----:B------:R-:W-:Y:S01]  /*3c00*/  @!PT LDS RZ, [RZ] ;  /* 0x00000000fffff984 */ /* 0x000fe20000000800 */
[----:B------:R-:W-:Y:S01]  /*3c10*/  @!PT LDS RZ, [RZ] ;  /* 0x00000000fffff984 */ /* 0x000fe20000000800 */
[----:B------:R-:W-:Y:S01]  /*3c20*/  @!PT LDS RZ, [RZ] ;  /* 0x00000000fffff984 */ /* 0x000fe20000000800 */
[----:B------:R2:W-:Y:S06]  /*3c30*/  MEMBAR.ALL.CTA ;  /* 0x0000000000007992 */ /* 0x0005ec0000008000 */
[----:B--2---:R-:W2:Y:S01]  /*3c40*/  FENCE.VIEW.ASYNC.S ;  /* 0x00000000000073c6 */ /* 0x004ea20000000000 */
[----:B------:R-:W-:Y:S04]  /*3c50*/  PRMT R0, RZ, 0x654, R0 ;  /* 0x00000654ff007816 */ /* 0x000fe80000000000 */
[----:B--2---:R2:W-:Y:S01]  /*3c60*/  SYNCS.ARRIVE.TRANS64.RED.A1T0 RZ, [R0+URZ], RZ ;  /* 0x000000ff00ff79a7 */ /* 0x0045e200081004ff */
[----:B---3--:R-:W-:Y:S11]  /*3c70*/  LOP3.LUT P3, RZ, R22, 0x1, RZ, 0xc0, !PT ;  /* 0x0000000116ff7812 */ /* 0x008ff6000786c0ff */
[----:B------:R-:W-:Y:S02]  /*3c80*/  @!UPT UIADD3 URZ, UPT, UPT, URZ, URZ, URZ ;  /* 0x000000fffffff290 */ /* 0x000fe4000fffe0ff */
[----:B------:R-:W-:Y:S02]  /*3c90*/  @P3 MOV R11, R20 ;  /* 0x00000014000b3202 */ /* 0x000fe40000000f00 */
[----:B------:R-:W-:Y:S01]  /*3ca0*/  @P3 LOP3.LUT R10, R21, 0xffff, RZ, 0xc0, !PT ;  /* 0x0000ffff150a3812 */ /* 0x000fe200078ec0ff */
[----:B--2---:R-:W-:Y:S06]  /*3cb0*/  @!P0 BRA `(.L_x_69) ;  /* 0x0000000000a48947 */ /* 0x004fec0003800000 */
[-C--:B-1----:R-:W-:Y:S01]  /*3cc0*/  IMAD.HI.U32 R0, R19, R7.reuse, RZ ;  /* 0x0000000713007227 */ /* 0x082fe200078e00ff */
[----:B------:R-:W-:Y:S02]  /*3cd0*/  ISETP.NE.AND P0, PT, R6, 0x1, PT ;  /* 0x000000010600780c */ /* 0x000fe40003f05270 */
[----:B------:R-:W-:Y:S01]  /*3ce0*/  ISETP.NE.AND P2, PT, R26, 0x1, PT ;  /* 0x000000011a00780c */ /* 0x000fe20003f45270 */
[----:B----4-:R-:W-:Y:S01]  /*3cf0*/  IMAD.HI.U32 R9, R24, R16, RZ ;  /* 0x0000001018097227 */ /* 0x010fe200078e00ff */
[----:B------:R-:W-:Y:S02]  /*3d00*/  SHF.R.U32.HI R0, RZ, R18, R0 ;  /* 0x00000012ff007219 */ /* 0x000fe40000011600 */
[----:B------:R-:W-:Y:S01]  /*3d10*/  ISETP.NE.AND P4, PT, R3, 0x1, PT ;  /* 0x000000010300780c */ /* 0x000fe20003f85270 */
[----:B------:R-:W-:Y:S01]  /*3d20*/  IMAD.HI.U32 R13, R10, R7, RZ ;  /* 0x000000070a0d7227 */ /* 0x000fe200078e00ff */
[----:B------:R-:W-:Y:S02]  /*3d30*/  SHF.R.U32.HI R9, RZ, R17, R9 ;  /* 0x00000011ff097219 */ /* 0x000fe40000011609 */
[----:B------:R-:W-:Y:S01]  /*3d40*/  SEL R0, R19, R0, !P0 ;  /* 0x0000000013007207 */ /* 0x000fe20004000000 */
[----:B------:R-:W-:Y:S01]  /*3d50*/  IMAD.HI.U32 R12, R11, R16, RZ ;  /* 0x000000100b0c7227 */ /* 0x000fe200078e00ff */
[----:B------:R-:W-:Y:S03]  /*3d60*/  SEL R9, R24, R9, !P4 ;  /* 0x0000000918097207 */ /* 0x000fe60006000000 */
[-C--:B------:R-:W-:Y:S01]  /*3d70*/  IMAD.HI.U32 R8, R0, R4.reuse, RZ ;  /* 0x0000000400087227 */ /* 0x080fe200078e00ff */
[----:B------:R-:W-:Y:S03]  /*3d80*/  SHF.R.U32.HI R12, RZ, R17, R12 ;  /* 0x00000011ff0c7219 */ /* 0x000fe6000001160c */
[----:B------:R-:W-:Y:S01]  /*3d90*/  IMAD.HI.U32 R2, R9, R4, RZ ;  /* 0x0000000409027227 */ /* 0x000fe200078e00ff */
[-C--:B------:R-:W-:Y:S02]  /*3da0*/  @P2 SHF.R.U32.HI R0, RZ, R5.reuse, R8 ;  /* 0x00000005ff002219 */ /* 0x080fe40000011608 */
[----:B------:R-:W-:Y:S02]  /*3db0*/  SHF.R.U32.HI R8, RZ, R18, R13 ;  /* 0x00000012ff087219 */ /* 0x000fe4000001160d */
[----:B------:R-:W-:Y:S01]  /*3dc0*/  @P2 SHF.R.U32.HI R9, RZ, R5, R2 ;  /* 0x00000005ff092219 */ /* 0x000fe20000011602 */
[----:B------:R-:W-:Y:S01]  /*3dd0*/  IMAD R0, R26, R0, RZ ;  /* 0x000000001a007224 */ /* 0x000fe200078e02ff */
[----:B------:R-:W-:Y:S02]  /*3de0*/  SEL R8, R10, R8, !P0 ;  /* 0x000000080a087207 */ /* 0x000fe40004000000 */
[----:B------:R-:W-:Y:S01]  /*3df0*/  SEL R2, R11, R12, !P4 ;  /* 0x0000000c0b027207 */ /* 0x000fe20006000000 */
[----:B------:R-:W-:Y:S01]  /*3e00*/  IMAD R12, R26, R9, RZ ;  /* 0x000000091a0c7224 */ /* 0x000fe200078e02ff */
[C---:B------:R-:W-:Y:S01]  /*3e10*/  ISETP.GE.AND P0, PT, R8.reuse, R0, PT ;  /* 0x000000000800720c */ /* 0x040fe20003f06270 */
[----:B------:R-:W-:Y:S03]  /*3e20*/  IMAD.HI.U32 R0, R8, R4, RZ ;  /* 0x0000000408007227 */ /* 0x000fe600078e00ff */
[----:B------:R-:W-:Y:S02]  /*3e30*/  ISETP.GE.OR P0, PT, R2, R12, P0 ;  /* 0x0000000c0200720c */ /* 0x000fe40000706670 */
[-C--:B------:R-:W-:Y:S04]  /*3e40*/  SHF.R.U32.HI R0, RZ, R5.reuse, R0 ;  /* 0x00000005ff007219 */ /* 0x080fe80000011600 */
[----:B------:R-:W-:Y:S05]  /*3e50*/  SEL R13, R8, R0, !P2 ;  /* 0x00000000080d7207 */ /* 0x000fea0005000000 */
[----:B------:R-:W-:Y:S02]  /*3e60*/  IMAD.MOV R12, RZ, RZ, -R13 ;  /* 0x000000ffff0c7224 */ /* 0x000fe400078e0a0d */
[----:B------:R-:W-:Y:S04]  /*3e70*/  @!P0 IMAD.HI.U32 R0, R2, R4, RZ ;  /* 0x0000000402008227 */ /* 0x000fe800078e00ff */
[----:B------:R-:W-:Y:S01]  /*3e80*/  IMAD R12, R26, R12, R8 ;  /* 0x0000000c1a0c7224 */ /* 0x000fe200078e0208 */
[----:B------:R-:W-:Y:S04]  /*3e90*/  @!P0 SHF.R.U32.HI R0, RZ, R5, R0 ;  /* 0x00000005ff008219 */ /* 0x000fe80000011600 */
[----:B------:R-:W-:Y:S04]  /*3ea0*/  @!P0 SEL R0, R2, R0, !P2 ;  /* 0x0000000002008207 */ /* 0x000fe80005000000 */
[----:B------:R-:W-:Y:S01]  /*3eb0*/  @!P0 IADD3 R13, PT, PT, R13, -R0, RZ ;  /* 0x800000000d0d8210 */ /* 0x000fe20007ffe0ff */
[----:B------:R-:W-:Y:S01]  /*3ec0*/  @!P0 IMAD R0, R9, R12, R0 ;  /* 0x0000000c09008224 */ /* 0x000fe200078e0200 */
[----:B------:R-:W-:Y:S01]  /*3ed0*/  IADD3 R9, PT, PT, -R8, RZ, RZ ;  /* 0x000000ff08097210 */ /* 0x000fe20007ffe1ff */
[--C-:B------:R-:W-:Y:S02]  /*3ee0*/  IMAD.MOV R12, RZ, RZ, -R2.reuse ;  /* 0x000000ffff0c7224 */ /* 0x100fe400078e0a02 */
[----:B------:R-:W-:Y:S02]  /*3ef0*/  @!P0 IMAD R8, R13, R26, R2 ;  /* 0x0000001a0d088224 */ /* 0x000fe400078e0202 */
[----:B------:R-:W-:Y:S02]  /*3f00*/  @!P0 IMAD.MOV.U32 R2, RZ, RZ, R0 ;  /* 0x000000ffff028224 */ /* 0x000fe400078e0000 */
[----:B------:R-:W-:Y:S02]  /*3f10*/  IMAD R11, R3, R12, R11 ;  /* 0x0000000c030b7224 */ /* 0x000fe400078e020b */
[----:B------:R-:W-:Y:S02]  /*3f20*/  IMAD R10, R6, R9, R10 ;  /* 0x00000009060a7224 */ /* 0x000fe400078e020a */
[----:B------:R-:W-:Y:S02]  /*3f30*/  IMAD R11, R2, R3, R11 ;  /* 0x00000003020b7224 */ /* 0x000fe400078e020b */
[----:B------:R-:W-:Y:S02]  /*3f40*/  IMAD R10, R8, R6, R10 ;  /* 0x00000006080a7224 */ /* 0x000fe400078e020a */
.L_x_69:
[----:B------:R-:W-:Y:S05]  /*3f50*/  BRA.U UP1, `(.L_x_70) ;  /* 0x0000000101107547 */ /* 0x000fea000b800000 */
[----:B------:R-:W-:Y:S04]  /*3f60*/  MOV R2, UR6 ;  /* 0x0000000600027c02 */ /* 0x000fe80008000f00 */
[----:B------:R-:W-:Y:S04]  /*3f70*/  SHF.L.U32 R2, R2, 0x1f, RZ ;  /* 0x0000001f02027819 */ /* 0x000fe800000006ff */
[----:B------:R-:W2:Y:S02]  /*3f80*/  SYNCS.PHASECHK.TRANS64.TRYWAIT P0, [UR7+0x88], R2 ;  /* 0x00008802ff0075a7 */ /* 0x000ea40008001107 */
[----:B--2---:R-:W-:Y:S05]  /*3f90*/  @!P0 BRA `(.L_x_71) ;  /* 0x0000007400808947 */ /* 0x004fea0003800000 */
.L_x_70:
[----:B------:R-:W-:Y:S01]  /*3fa0*/  R2UR UR43, R15 ;  /* 0x000000000f2b72ca */ /* 0x000fe200000e0000 */
[----:B------:R-:W-:Y:S01]  /*3fb0*/  IMAD.MOV.U32 R32, RZ, RZ, 0x1 ;  /* 0x00000001ff207424 */ /* 0x000fe200078e00ff */
[----:B------:R-:W-:Y:S02]  /*3fc0*/  R2UR UR42, R14 ;  /* 0x000000000e2a72ca */ /* 0x000fe400000e0000 */
[----:B------:R-:W-:Y:S02]  /*3fd0*/  ISETP.NE.U32.AND P2, PT, RZ, UR4, PT ;  /* 0x00000004ff007c0c */ /* 0x000fe4000bf45070 */
[----:B------:R-:W-:Y:S02]  /*3fe0*/  SHF.L.U32 R32, R32, 0x1f, RZ ;  /* 0x0000001f20207819 */ /* 0x000fe400000006ff */
[----:B------:R-:W-:Y:S05]  /*3ff0*/  ISETP.NE.AND.EX P2, PT, RZ, UR5, PT, P2 ;  /* 0x00000005ff007c0c */ /* 0x000fea000bf45320 */
[----:B------:R-:W-:Y:S02]  /*4000*/  USHF.L.U32 UR43, UR43, 0x6, URZ ;  /* 0x000000062b2b7899 */ /* 0x000fe400080006ff */
[----:B------:R-:W-:Y:S01]  /*4010*/  USHF.L.U32 UR42, UR42, 0x8, URZ ;  /* 0x000000082a2a7899 */ /* 0x000fe200080006ff */
[----:B------:R-:W-:Y:S11]  /*4020*/  BRA.U !UP3, `(.L_x_72) ;  /* 0x000000010b347547 */ /* 0x000ff6000b800000 */
[----:B------:R-:W-:Y:S01]  /*4030*/  UPLOP3.LUT UP0, UPT, UPT, UPT, UP2, 0x80, 0x8 ;  /* 0x000000000008789c */ /* 0x000fe20003f0f020 */
[----:B--2---:R-:W-:Y:S02]  /*4040*/  HFMA2 R0, -RZ, RZ, 0, 5.9604644775390625e-08 ;  /* 0x00000001ff007431 */ /* 0x004fe400000001ff */
[----:B------:R-:W-:Y:S03]  /*4050*/  IMAD.MOV.U32 R64, RZ, RZ, 0x1 ;  /* 0x00000001ff407424 */ /* 0x000fe600078e00ff */
[----:B------:R-:W-:Y:S05]  /*4060*/  PLOP3.LUT P0, PT, PT, PT, UP0, 0x80, 0x8 ;  /* 0x000000000008781c */ /* 0x000fea0003f0f008 */
[----:B------:R-:W2:Y:S01]  /*4070*/  @UP0 LDCU.64 UR10, c[0x0][0x888] ;  /* 0x00011100ff0a07ac */ /* 0x000ea20008000a00 */
[----:B------:R-:W-:Y:S07]  /*4080*/  @UP0 UIMAD UR8, UR36, UR4, URZ ;  /* 0x00000004240802a4 */ /* 0x000fee000f8e02ff */
[----:B------:R-:W-:Y:S01]  /*4090*/  @!P0 PRMT R64, R0, 0x7610, R64 ;  /* 0x0000761000408816 */ /* 0x000fe20000000040 */
[----:B--2---:R-:W-:Y:S03]  /*40a0*/  @UP0 UIMAD.WIDE UR10, UR8, 0x4, UR10 ;  /* 0x00000004080a08a5 */ /* 0x004fe6000f8e020a */
[----:B------:R-:W2:Y:S03]  /*40b0*/  @!UP0 LDCU UR8, c[0x0][0x880] ;  /* 0x00011000ff0887ac */ /* 0x000ea60008000800 */
[----:B------:R-:W-:Y:S01]  /*40c0*/  IMAD.U32 R8, RZ, RZ, UR10 ;  /* 0x0000000aff087e24 */ /* 0x000fe2000f8e00ff */
[----:B------:R-:W-:Y:S05]  /*40d0*/  MOV R9, UR11 ;  /* 0x0000000b00097c02 */ /* 0x000fea0008000f00 */
[----:B-----5:R3:W5:Y:S02]  /*40e0*/  @P0 LDG.E R35, desc[UR46][R8.64] ;  /* 0x0000002e08230981 */ /* 0x020764000c1e1900 */
[----:B--23--:R-:W-:Y:S07]  /*40f0*/  @!P0 IMAD.U32 R35, RZ, RZ, UR8 ;  /* 0x00000008ff238e24 */ /* 0x00cfee000f8e00ff */
.L_x_72:
[----:B-----5:R-:W-:Y:S01]  /*4100*/  @!P2 FSETP.EQ.AND P0, PT, R35, RZ, PT ;  /* 0x000000ff2300a20b */ /* 0x020fe20003f02000 */
[----:B------:R-:W-:Y:S01]  /*4110*/  @!UPT UIADD3 URZ, UPT, UPT, URZ, URZ, URZ ;  /* 0x000000fffffff290 */ /* 0x000fe2000fffe0ff */
[----:B------:R-:W-:Y:S11]  /*4120*/  @!P2 BRA `(.L_x_73) ;  /* 0x000000000014a947 */ /* 0x000ff60003800000 */
[----:B------:R-:W-:Y:S02]  /*4130*/  LOP3.LUT P2, RZ, R64, 0xff, RZ, 0xc0, !PT ;  /* 0x000000ff40ff7812 */ /* 0x000fe4000784c0ff */
[----:B------:R-:W-:Y:S04]  /*4140*/  PLOP3.LUT P0, PT, PT, PT, UP0, 0x80, 0x8 ;  /* 0x000000000008781c */ /* 0x000fe80003f0f008 */
[----:B------:R-:W-:Y:S07]  /*4150*/  PLOP3.LUT P0, PT, P0, PT, PT, 0x8, 0x80 ;  /* 0x000000000080781c */ /* 0x000fee000070e170 */
[----:B------:R-:W-:Y:S11]  /*4160*/  @P2 FSETP.EQ.AND P0, PT, R35, RZ, PT ;  /* 0x000000ff2300220b */ /* 0x000ff60003f02000 */
[----:B------:R-:W-:Y:S02]  /*4170*/  @!UPT UIADD3 URZ, UPT, UPT, URZ, URZ, URZ ;  /* 0x000000fffffff290 */ /* 0x000fe4000fffe0ff */
.L_x_73:
[----:B------:R-:W3:Y:S01]  /*4180*/  SYNCS.PHASECHK.TRANS64.TRYWAIT P2, [UR7+0x60], R32 ;  /* 0x00006020ff0075a7 */ /* 0x000ee20008041107 */
[----:B------:R-:W-:Y:S04]  /*4190*/  ELECT P4, URZ, PT ;  /* 0x0000000000ff782f */ /* 0x000fe80003880000 */
[----:B------:R-:W-:Y:S11]  /*41a0*/  PLOP3.LUT P4, PT, P0, P4, PT, 0xf2, 0x2f ;  /* 0x00000000002f781c */ /* 0x000ff60000789e72 */
[----:B------:R-:W-:Y:S02]  /*41b0*/  @!UPT UIADD3 URZ, UPT, UPT, URZ, URZ, URZ ;  /* 0x000000fffffff290 */ /* 0x000fe4000fffe0ff */
[----:B-1----:R-:W-:Y:S05]  /*41c0*/  @!P4 IADD3 R8, P0, PT, R30, 0x580, RZ ;  /* 0x000005801e08c810 */ /* 0x002fea0007f1e0ff */
[----:B--2---:R-:W-:Y:S01]  /*41d0*/  @!P4 IMAD.X R2, RZ, RZ, R31, P0 ;  /* 0x000000ffff02c224 */ /* 0x004fe200000e061f */
[----:B---3--:R-:W-:Y:S07]  /*41e0*/  @!P2 BRA `(.L_x_74) ;  /* 0x000000740004a947 */ /* 0x008fee0003800000 */
.L_x_197:
[----:B------:R-:W-:Y:S01]  /*41f0*/  @!P4 R2UR UR9, R8 ;  /* 0x000000000809c2ca */ /* 0x000fe200000e0000 */
[----:B------:R-:W-:Y:S01]  /*4200*/  VOTEU.ALL UP1, P4 ;  /* 0x0000000000ff7886 */ /* 0x000fe20002020000 */
[----:B------:R-:W-:Y:S01]  /*4210*/  @!P4 R2UR UR8, R2 ;  /* 0x000000000208c2ca */ /* 0x000fe200000e0000 */
[----:B-1----:R-:W-:Y:S01]  /*4220*/  @!P4 IMAD.MOV.U32 R0, RZ, RZ, 0x2000 ;  /* 0x00002000ff00c424 */ /* 0x002fe200078e00ff */
[----:B------:R-:W-:Y:S01]  /*4230*/  UMOV UR44, UR36 ;  /* 0x00000024002c7c82 */ /* 0x000fe20008000000 */
[----:B------:R-:W-:Y:S02]  /*4240*/  UPRMT UR21, UR37, 0x654, UR41 ;  /* 0x0000065425157896 */ /* 0x000fe40008000029 */
[----:B------:R-:W-:Y:S01]  /*4250*/  @!UP1 UIADD3 UR40, UPT, UPT, UR7, 0x400, URZ ;  /* 0x0000040007289890 */ /* 0x000fe2000fffe0ff */
[----:B------:R-:W-:Y:S05]  /*4260*/  VOTEU.ALL UP1, P4 ;  /* 0x0000000000ff7886 */ /* 0x000fea0002020000 */
[----:B------:R-:W-:Y:S01]  /*4270*/  IMAD.U32 R8, RZ, RZ, UR9 ;  /* 0x00000009ff087e24 */ /* 0x000fe2000f8e00ff */
[----:B------:R-:W-:Y:S01]  /*4280*/  UMOV UR9, 0x10000000 ;  /* 0x1000000000097882 */ /* 0x000fe20000000000 */
[----:B------:R-:W-:Y:S01]  /*4290*/  IMAD.U32 R9, RZ, RZ, UR8 ;  /* 0x00000008ff097e24 */ /* 0x000fe2000f8e00ff */
[----:B------:R-:W-:Y:S02]  /*42a0*/  UMOV UR8, 0x0 ;  /* 0x0000000000087882 */ /* 0x000fe40000000000 */
[----:B------:R-:W-:Y:S02]  /*42b0*/  @!P4 R2UR UR10, R8 ;  /* 0x00000000080ac2ca */ /* 0x000fe400000e0000 */
[----:B------:R-:W-:Y:S02]  /*42c0*/  @!P4 R2UR UR11, R9 ;  /* 0x00000000090bc2ca */ /* 0x000fe400000e0000 */
[----:B------:R-:W-:Y:S05]  /*42d0*/  @!P4 IADD3 R8, P0, PT, R30, 0x580, RZ ;  /* 0x000005801e08c810 */ /* 0x000fea0007f1e0ff */
[----:B------:R-:W-:Y:S06]  /*42e0*/  @!P4 IMAD.X R2, RZ, RZ, R31, P0 ;  /* 0x000000ffff02c224 */ /* 0x000fec00000e061f */
[----:B------:R1:W-:Y:S01]  /*42f0*/  @!UP1 UTMALDG.3D [UR40], [UR10], desc[UR8] ;  /* 0x000008280a0095b4 */ /* 0x0003e20008011000 */
[----:B------:R1:W-:Y:S01]  /*4300*/  @!P4 SYNCS.ARRIVE.TRANS64.RED.A0TR RZ, [UR7+0x40], R0 ;  /* 0x00004000ffffc9a7 */ /* 0x0003e20008300407 */
[----:B------:R-:W-:Y:S01]  /*4310*/  SYNCS.ARRIVE.TRANS64.RED.A1T0 RZ, [UR21], RZ ;  /* 0x000000ffffff79a7 */ /* 0x000fe20008100415 */
[----:B------:R-:W2:Y:S02]  /*4320*/  SYNCS.PHASECHK.TRANS64.TRYWAIT P2, [UR7+0x68], R32 ;  /* 0x00006820ff0075a7 */ /* 0x000ea40008041107 */
[----:B-12---:R-:W-:Y:S05]  /*4330*/  @!P2 BRA `(.L_x_75) ;  /* 0x0000007000c8a947 */ /* 0x006fea0003800000 */
.L_x_199:
[----:B------:R-:W-:Y:S01]  /*4340*/  @!P4 R2UR UR9, R8 ;  /* 0x000000000809c2ca */ /* 0x000fe200000e0000 */
[----:B------:R-:W-:Y:S01]  /*4350*/  VOTEU.ALL UP1, P4 ;  /* 0x0000000000ff7886 */ /* 0x000fe20002020000 */
[----:B------:R-:W-:Y:S01]  /*4360*/  @!P4 R2UR UR8, R2 ;  /* 0x000000000208c2ca */ /* 0x000fe200000e0000 */
[----:B-1----:R-:W-:Y:S01]  /*4370*/  @!P4 IMAD.MOV.U32 R0, RZ, RZ, 0x2000 ;  /* 0x00002000ff00c424 */ /* 0x002fe200078e00ff */
[----:B------:R-:W-:Y:S01]  /*4380*/  UMOV UR35, UR43 ;  /* 0x0000002b00237c82 */ /* 0x000fe20008000000 */
[----:B------:R-:W-:Y:S02]  /*4390*/  UPRMT UR15, UR37, 0x654, UR33 ;  /* 0x00000654250f7896 */ /* 0x000fe40008000021 */
[----:B------:R-:W-:Y:S02]  /*43a0*/  @!UP1 UIADD3 UR34, UPT, UPT, UR42, 0x20, URZ ;  /* 0x000000202a229890 */ /* 0x000fe4000fffe0ff */
[----:B------:R-:W-:Y:S01]  /*43b0*/  @!UP1 UIADD3 UR32, UPT, UPT, UR7, 0x2400, URZ ;  /* 0x0000240007209890 */ /* 0x000fe2000fffe0ff */
[----:B------:R-:W-:Y:S03]  /*43c0*/  VOTEU.ALL UP1, P4 ;  /* 0x0000000000ff7886 */ /* 0x000fe60002020000 */
        /* <DEDUP_REMOVED lines=13> */
.L_x_201:
[----:B------:R-:W-:Y:S01]  /*44a0*/  @!P4 R2UR UR9, R8 ;  /* 0x000000000809c2ca */ /* 0x000fe200000e0000 */
[----:B------:R-:W-:Y:S01]  /*44b0*/  VOTEU.ALL UP1, P4 ;  /* 0x0000000000ff7886 */ /* 0x000fe20002020000 */
[----:B------:R-:W-:Y:S01]  /*44c0*/  @!P4 R2UR UR8, R2 ;  /* 0x000000000208c2ca */ /* 0x000fe200000e0000 */
[----:B-1----:R-:W-:Y:S01]  /*44d0*/  @!P4 IMAD.MOV.U32 R0, RZ, RZ, 0x2000 ;  /* 0x00002000ff00c424 */ /* 0x002fe200078e00ff */
[----:B------:R-:W-:Y:S01]  /*44e0*/  UMOV UR27, UR43 ;  /* 0x0000002b001b7c82 */ /* 0x000fe20008000000 */
[----:B------:R-:W-:Y:S01]  /*44f0*/  UMOV UR28, UR36 ;  /* 0x00000024001c7c82 */ /* 0x000fe20008000000 */
[----:B------:R-:W-:Y:S02]  /*4500*/  @!UP1 UIADD3 UR26, UPT, UPT, UR42, 0x40, URZ ;  /* 0x000000402a1a9890 */ /* 0x000fe4000fffe0ff */
[----:B------:R-:W-:Y:S01]  /*4510*/  @!UP1 UIADD3 UR24, UPT, UPT, UR7, 0x4400, URZ ;  /* 0x0000440007189890 */ /* 0x000fe2000fffe0ff */
[----:B------:R-:W-:Y:S01]  /*4520*/  VOTEU.ALL UP1, P4 ;  /* 0x0000000000ff7886 */ /* 0x000fe20002020000 */
[----:B------:R-:W-:Y:S03]  /*4530*/  UPRMT UR14, UR37, 0x654, UR25 ;  /* 0x00000654250e7896 */ /* 0x000fe60008000019 */
        /* <DEDUP_REMOVED lines=13> */
.L_x_203:
[----:B------:R-:W-:Y:S01]  /*4610*/  @!P4 R2UR UR9, R8 ;  /* 0x000000000809c2ca */ /* 0x000fe200000e0000 */
[----:B------:R-:W-:Y:S01]  /*4620*/  VOTEU.ALL UP1, P4 ;  /* 0x0000000000ff7886 */ /* 0x000fe20002020000 */
[----:B------:R-:W-:Y:S01]  /*4630*/  @!P4 R2UR UR8, R2 ;  /* 0x000000000208c2ca */ /* 0x000fe200000e0000 */
[----:B-1----:R-:W-:Y:S01]  /*4640*/  @!P4 IMAD.MOV.U32 R0, RZ, RZ, 0x2000 ;  /* 0x00002000ff00c424 */ /* 0x002fe200078e00ff */
[----:B------:R-:W-:Y:S01]  /*4650*/  UMOV UR19, UR43 ;  /* 0x0000002b00137c82 */ /* 0x000fe20008000000 */
[----:B------:R-:W-:Y:S01]  /*4660*/  UMOV UR20, UR36 ;  /* 0x0000002400147c82 */ /* 0x000fe20008000000 */
[----:B------:R-:W-:Y:S01]  /*4670*/  @!UP1 UIADD3 UR18, UPT, UPT, UR42, 0x60, URZ ;  /* 0x000000602a129890 */ /* 0x000fe2000fffe0ff */
[----:B------:R-:W-:Y:S01]  /*4680*/  SHF.L.U32 R14, RZ, 0x1f, RZ ;  /* 0x0000001fff0e7819 */ /* 0x000fe200000006ff */
        /* <DEDUP_REMOVED lines=16> */
.L_x_205:
[----:B------:R-:W-:Y:S01]  /*4790*/  @!P4 R2UR UR9, R8 ;  /* 0x000000000809c2ca */ /* 0x000fe200000e0000 */
[----:B------:R-:W-:Y:S01]  /*47a0*/  VOTEU.ALL UP1, P4 ;  /* 0x0000000000ff7886 */ /* 0x000fe20002020000 */
[----:B------:R-:W-:Y:S01]  /*47b0*/  @!P4 R2UR UR8, R2 ;  /* 0x000000000208c2ca */ /* 0x000fe200000e0000 */
[----:B-1----:R-:W-:Y:S01]  /*47c0*/  @!P4 IMAD.MOV.U32 R0, RZ, RZ, 0x2000 ;  /* 0x00002000ff00c424 */ /* 0x002fe200078e00ff */
[----:B------:R-:W-:Y:S01]  /*47d0*/  UMOV UR18, 0x0 ;  /* 0x0000000000127882 */ /* 0x000fe20000000000 */
[----:B------:R-:W-:Y:S01]  /*47e0*/  UMOV UR19, 0x10000000 ;  /* 0x1000000000137882 */ /* 0x000fe20000000000 */
[----:B------:R-:W-:Y:S01]  /*47f0*/  @!UP1 UIADD3 UR10, UPT, UPT, UR42, 0x80, URZ ;  /* 0x000000802a0a9890 */ /* 0x000fe2000fffe0ff */
[----:B------:R-:W-:Y:S01]  /*4800*/  UMOV UR11, UR43 ;  /* 0x0000002b000b7c82 */ /* 0x000fe20008000000 */
[----:B------:R-:W-:Y:S05]  /*4810*/  UMOV UR12, UR36 ;  /* 0x00000024000c7c82 */ /* 0x000fea0008000000 */
[----:B------:R-:W-:Y:S01]  /*4820*/  IMAD.U32 R8, RZ, RZ, UR9 ;  /* 0x00000009ff087e24 */ /* 0x000fe2000f8e00ff */
[----:B------:R-:W-:Y:S01]  /*4830*/  UMOV UR9, UR41 ;  /* 0x0000002900097c82 */ /* 0x000fe20008000000 */
[----:B------:R-:W-:Y:S01]  /*4840*/  IMAD.U32 R9, RZ, RZ, UR8 ;  /* 0x00000008ff097e24 */ /* 0x000fe2000f8e00ff */
[----:B------:R-:W-:Y:S02]  /*4850*/  @!UP1 UIADD3 UR8, UPT, UPT, UR7, 0x400, URZ ;  /* 0x0000040007089890 */ /* 0x000fe4000fffe0ff */
[----:B------:R-:W-:Y:S01]  /*4860*/  @!P4 R2UR UR22, R8 ;  /* 0x000000000816c2ca */ /* 0x000fe200000e0000 */
[----:B------:R-:W-:Y:S01]  /*4870*/  VOTEU.ALL UP1, P4 ;  /* 0x0000000000ff7886 */ /* 0x000fe20002020000 */
        /* <DEDUP_REMOVED lines=8> */
.L_x_207:
        /* <DEDUP_REMOVED lines=23> */
.L_x_209:
[----:B------:R-:W2:Y:S01]  /*4a70*/  LDC.64 R12, c[0x0][0xb18] ;  /* 0x0002c600ff0c7b82 */ /* 0x000ea20000000a00 */
[----:B------:R-:W-:Y:S01]  /*4a80*/  @!P4 R2UR UR8, R2 ;  /* 0x000000000208c2ca */ /* 0x000fe200000e0000 */
[----:B------:R-:W-:Y:S01]  /*4a90*/  VOTEU.ALL UP1, P4 ;  /* 0x0000000000ff7886 */ /* 0x000fe20002020000 */
[----:B------:R-:W-:Y:S01]  /*4aa0*/  @!P4 R2UR UR9, R8 ;  /* 0x000000000809c2ca */ /* 0x000fe200000e0000 */
[----:B-1----:R-:W-:Y:S01]  /*4ab0*/  @!P4 IMAD.MOV.U32 R0, RZ, RZ, 0x2000 ;  /* 0x00002000ff00c424 */ /* 0x002fe200078e00ff */
[----:B------:R-:W-:Y:S03]  /*4ac0*/  UMOV UR18, 0x0 ;  /* 0x0000000000127882 */ /* 0x000fe60000000000 */
[----:B------:R-:W1:Y:S01]  /*4ad0*/  @!P1 LDC R2, c[0x0][0xb0c] ;  /* 0x0002c300ff029b82 */ /* 0x000e620000000800 */
[----:B------:R-:W-:Y:S01]  /*4ae0*/  @!UP1 UIADD3 UR10, UPT, UPT, UR42, 0xc0, URZ ;  /* 0x000000c02a0a9890 */ /* 0x000fe2000fffe0ff */
[----:B------:R-:W-:Y:S01]  /*4af0*/  @P3 SHF.R.U32.HI R27, RZ, 0x10, R21 ;  /* 0x00000010ff1b3819 */ /* 0x000fe20000011615 */
[----:B------:R-:W-:Y:S01]  /*4b00*/  UMOV UR19, 0x10000000 ;  /* 0x1000000000137882 */ /* 0x000fe20000000000 */
[----:B------:R-:W-:Y:S01]  /*4b10*/  UMOV UR11, UR43 ;  /* 0x0000002b000b7c82 */ /* 0x000fe20008000000 */
[----:B------:R-:W-:Y:S01]  /*4b20*/  UMOV UR12, UR36 ;  /* 0x00000024000c7c82 */ /* 0x000fe20008000000 */
[----:B------:R-:W-:Y:S02]  /*4b30*/  VIADD R29, R29, 0x1 ;  /* 0x000000011d1d7836 */ /* 0x000fe40000000000 */
[----:B------:R-:W-:Y:S01]  /*4b40*/  IMAD.U32 R9, RZ, RZ, UR8 ;  /* 0x00000008ff097e24 */ /* 0x000fe2000f8e00ff */
[----:B------:R-:W-:Y:S01]  /*4b50*/  @!UP1 UIADD3 UR8, UPT, UPT, UR7, 0x4400, URZ ;  /* 0x0000440007089890 */ /* 0x000fe2000fffe0ff */
[----:B------:R-:W-:Y:S01]  /*4b60*/  IMAD.U32 R8, RZ, RZ, UR9 ;  /* 0x00000009ff087e24 */ /* 0x000fe2000f8e00ff */
[----:B------:R-:W-:Y:S01]  /*4b70*/  VOTEU.ALL UP1, P4 ;  /* 0x0000000000ff7886 */ /* 0x000fe20002020000 */
[----:B------:R-:W-:Y:S01]  /*4b80*/  UMOV UR9, UR25 ;  /* 0x0000001900097c82 */ /* 0x000fe20008000000 */
[----:B------:R-:W-:Y:S02]  /*4b90*/  @!P4 R2UR UR21, R9 ;  /* 0x000000000915c2ca */ /* 0x000fe400000e0000 */
[----:B------:R-:W-:Y:S02]  /*4ba0*/  @!P4 R2UR UR20, R8 ;  /* 0x000000000814c2ca */ /* 0x000fe400000e0000 */
[----:B------:R-:W3:Y:S11]  /*4bb0*/  LDC.64 R8, c[0x0][0xb10] ;  /* 0x0002c400ff087b82 */ /* 0x000ef60000000a00 */
[----:B------:R1:W-:Y:S01]  /*4bc0*/  @!UP1 UTMALDG.3D [UR8], [UR20], desc[UR18] ;  /* 0x00001208140095b4 */ /* 0x0003e20008011000 */
[----:B------:R5:W-:Y:S01]  /*4bd0*/  @!P4 SYNCS.ARRIVE.TRANS64.RED.A0TR RZ, [UR7+0x50], R0 ;  /* 0x00005000ffffc9a7 */ /* 0x000be20008300407 */
[C---:B---3--:R-:W-:Y:S01]  /*4be0*/  @!P1 IMAD.HI.U32 R8, R11.reuse, R8, RZ ;  /* 0x000000080b089227 */ /* 0x048fe200078e00ff */
[----:B--2---:R-:W-:Y:S02]  /*4bf0*/  @!P1 ISETP.NE.AND P0, PT, R12, 0x1, PT ;  /* 0x000000010c00980c */ /* 0x004fe40003f05270 */
[----:B-1----:R-:W-:Y:S01]  /*4c00*/  @!P1 ISETP.NE.AND P2, PT, R2, 0x1, PT ;  /* 0x000000010200980c */ /* 0x002fe20003f45270 */
[----:B------:R-:W-:Y:S01]  /*4c10*/  SYNCS.ARRIVE.TRANS64.RED.A1T0 RZ, [UR14], RZ ;  /* 0x000000ffffff79a7 */ /* 0x000fe2000810040e */
[C---:B------:R-:W-:Y:S01]  /*4c20*/  @!P1 IMAD.HI.U32 R13, R10.reuse, R13, RZ ;  /* 0x0000000d0a0d9227 */ /* 0x040fe200078e00ff */
[----:B------:R-:W-:Y:S04]  /*4c30*/  @!P1 SHF.R.U32.HI R8, RZ, R9, R8 ;  /* 0x00000009ff089219 */ /* 0x000fe80000011608 */
[----:B------:R-:W-:Y:S01]  /*4c40*/  @!P1 SEL R8, R11, R8, !P2 ;  /* 0x000000080b089207 */ /* 0x000fe20005000000 */
[----:B------:R-:W1:Y:S01]  /*4c50*/  SYNCS.PHASECHK.TRANS64.TRYWAIT P5, [UR7+0x78], R14 ;  /* 0x0000780eff0075a7 */ /* 0x000e6200080a1107 */
[----:B-----5:R-:W2:Y:S02]  /*4c60*/  @!P1 LDC R0, c[0x0][0xb20] ;  /* 0x0002c800ff009b82 */ /* 0x020ea40000000800 */
[----:B--2---:R-:W-:Y:S04]  /*4c70*/  @!P1 SHF.R.U32.HI R0, RZ, R0, R13 ;  /* 0x00000000ff009219 */ /* 0x004fe8000001160d */
[----:B------:R-:W-:Y:S05]  /*4c80*/  @!P1 SEL R9, R10, R0, !P0 ;  /* 0x000000000a099207 */ /* 0x000fea0004000000 */
[----:B------:R-:W-:Y:S02]  /*4c90*/  @!P1 IMAD.IADD R0, R9, 0x1, -R8 ;  /* 0x0000000109009824 */ /* 0x000fe400078e0a08 */
[----:B------:R-:W-:Y:S02]  /*4ca0*/  @!P1 IMAD.IADD R8, R8, 0x1, -R9 ;  /* 0x0000000108089824 */ /* 0x000fe400078e0a09 */
[----:B------:R-:W-:Y:S02]  /*4cb0*/  @!P1 IMAD R11, R0, R2, R11 ;  /* 0x00000002000b9224 */ /* 0x000fe400078e020b */
[----:B------:R-:W-:Y:S01]  /*4cc0*/  @!P1 IMAD R10, R8, R12, R10 ;  /* 0x0000000c080a9224 */ /* 0x000fe200078e020a */
[----:B-1----:R-:W-:Y:S06]  /*4cd0*/  @!P5 BRA `(.L_x_81) ;  /* 0x0000006800f0d947 */ /* 0x002fec0003800000 */
.L_x_211:
[----:B------:R-:W-:Y:S01]  /*4ce0*/  @!P4 IADD3 R2, P0, PT, R30, 0x580, RZ ;  /* 0x000005801e02c810 */ /* 0x000fe20007f1e0ff */
[----:B------:R-:W-:Y:S01]  /*4cf0*/  VOTEU.ALL UP1, P4 ;  /* 0x0000000000ff7886 */ /* 0x000fe20002020000 */
[----:B------:R-:W-:Y:S01]  /*4d00*/  UMOV UR18, 0x0 ;  /* 0x0000000000127882 */ /* 0x000fe20000000000 */
[----:B------:R-:W-:Y:S01]  /*4d10*/  UMOV UR19, 0x10000000 ;  /* 0x1000000000137882 */ /* 0x000fe20000000000 */
[----:B------:R-:W-:Y:S01]  /*4d20*/  @!P4 R2UR UR9, R2 ;  /* 0x000000000209c2ca */ /* 0x000fe200000e0000 */
[----:B-1----:R-:W-:Y:S01]  /*4d30*/  @!P4 IMAD.X R0, RZ, RZ, R31, P0 ;  /* 0x000000ffff00c224 */ /* 0x002fe200000e061f */
[----:B------:R-:W-:Y:S01]  /*4d40*/  @!UP1 UIADD3 UR10, UPT, UPT, UR42, 0xe0, URZ ;  /* 0x000000e02a0a9890 */ /* 0x000fe2000fffe0ff */
[----:B------:R-:W-:Y:S01]  /*4d50*/  ISETP.NE.AND P0, PT, R29, 0x2, PT ;  /* 0x000000021d00780c */ /* 0x000fe20003f05270 */
[----:B------:R-:W-:Y:S01]  /*4d60*/  UMOV UR11, UR43 ;  /* 0x0000002b000b7c82 */ /* 0x000fe20008000000 */
[----:B------:R-:W-:Y:S01]  /*4d70*/  UMOV UR12, UR36 ;  /* 0x00000024000c7c82 */ /* 0x000fe20008000000 */
[----:B------:R-:W-:Y:S01]  /*4d80*/  @!P4 R2UR UR8, R0 ;  /* 0x000000000008c2ca */ /* 0x000fe200000e0000 */
[----:B------:R-:W-:Y:S01]  /*4d90*/  IMAD.IADD R14, R10, 0x1, R62 ;  /* 0x000000010a0e7824 */ /* 0x000fe200078e023e */
[----:B------:R-:W-:Y:S01]  /*4da0*/  @P3 R2UR UR36, R27 ;  /* 0x000000001b2432ca */ /* 0x000fe200000e0000 */
[----:B------:R-:W-:Y:S01]  /*4db0*/  IMAD.IADD R15, R11, 0x1, R63 ;  /* 0x000000010b0f7824 */ /* 0x000fe200078e023f */
[----:B------:R-:W-:Y:S02]  /*4dc0*/  SEL R0, RZ, 0x1, P0 ;  /* 0x00000001ff007807 */ /* 0x000fe40000000000 */
[----:B------:R-:W-:Y:S01]  /*4dd0*/  SEL R29, R29, RZ, P0 ;  /* 0x000000ff1d1d7207 */ /* 0x000fe20000000000 */
[----:B------:R-:W-:Y:S01]  /*4de0*/  IMAD.U32 R8, RZ, RZ, UR9 ;  /* 0x00000009ff087e24 */ /* 0x000fe2000f8e00ff */
[----:B------:R-:W-:Y:S01]  /*4df0*/  UMOV UR9, UR17 ;  /* 0x0000001100097c82 */ /* 0x000fe20008000000 */
[----:B------:R-:W-:Y:S03]  /*4e00*/  LOP3.LUT R28, R28, R0, RZ, 0x3c, !PT ;  /* 0x000000001c1c7212 */ /* 0x000fe600078e3cff */
[----:B------:R-:W-:Y:S01]  /*4e10*/  @!P4 R2UR UR14, R8 ;  /* 0x00000000080ec2ca */ /* 0x000fe200000e0000 */
[----:B------:R-:W-:Y:S01]  /*4e20*/  IMAD.U32 R9, RZ, RZ, UR8 ;  /* 0x00000008ff097e24 */ /* 0x000fe2000f8e00ff */
[----:B------:R-:W-:Y:S01]  /*4e30*/  @!UP1 UIADD3 UR8, UPT, UPT, UR7, 0x6400, URZ ;  /* 0x0000640007089890 */ /* 0x000fe2000fffe0ff */
[----:B------:R-:W-:Y:S03]  /*4e40*/  VOTEU.ALL UP1, P4 ;  /* 0x0000000000ff7886 */ /* 0x000fe60002020000 */
[----:B------:R-:W-:Y:S11]  /*4e50*/  @!P4 R2UR UR15, R9 ;  /* 0x00000000090fc2ca */ /* 0x000ff600000e0000 */
[----:B------:R-:W-:Y:S02]  /*4e60*/  @!UPT UIADD3 URZ, UPT, UPT, URZ, URZ, URZ ;  /* 0x000000fffffff290 */ /* 0x000fe4000fffe0ff */
[----:B------:R2:W-:Y:S01]  /*4e70*/  @!UP1 UTMALDG.3D [UR8], [UR14], desc[UR18] ;  /* 0x000012080e0095b4 */ /* 0x0005e20008011000 */
[----:B------:R2:W-:Y:S01]  /*4e80*/  @!P4 SYNCS.ARRIVE.TRANS64.RED.A0TR RZ, [UR7+0x58], R25 ;  /* 0x00005819ffffc9a7 */ /* 0x0005e20008300407 */
[----:B------:R-:W-:Y:S01]  /*4e90*/  UPLOP3.LUT UP1, UPT, UPT, UPT, UPT, 0x80, 0x8 ;  /* 0x000000000008789c */ /* 0x000fe20003f2f070 */
[----:B------:R-:W-:Y:S01]  /*4ea0*/  SYNCS.ARRIVE.TRANS64.RED.A1T0 RZ, [UR13], RZ ;  /* 0x000000ffffff79a7 */ /* 0x000fe2000810040d */
[----:B------:R-:W-:Y:S09]  /*4eb0*/  @P3 BRA `(.L_x_82) ;  /* 0xffffffec002c3947 */ /* 0x000ff2000383ffff */
[----:B------:R-:W1:Y:S02]  /*4ec0*/  SYNCS.PHASECHK.TRANS64.TRYWAIT P0, [UR7+0x60], R32 ;  /* 0x00006020ff0075a7 */ /* 0x000e640008001107 */
[----:B-1----:R-:W-:Y:S05]  /*4ed0*/  @!P0 BRA `(.L_x_83) ;  /* 0x0000006800888947 */ /* 0x002fea0003800000 */
.L_x_213:
[----:B------:R-:W3:Y:S02]  /*4ee0*/  SYNCS.PHASECHK.TRANS64.TRYWAIT P0, [UR7+0x68], R32 ;  /* 0x00006820ff0075a7 */ /* 0x000ee40008001107 */
[----:B---3--:R-:W-:Y:S05]  /*4ef0*/  @!P0 BRA `(.L_x_84) ;  /* 0x0000006800988947 */ /* 0x008fea0003800000 */
.L_x_215:
[----:B------:R-:W3:Y:S01]  /*4f00*/  SYNCS.PHASECHK.TRANS64.TRYWAIT P0, [UR7+0x70], R32 ;  /* 0x00007020ff0075a7 */ /* 0x000ee20008001107 */
[----:B-1----:R-:W-:Y:S01]  /*4f10*/  HFMA2 R0, -RZ, RZ, 0, 5.9604644775390625e-08 ;  /* 0x00000001ff007431 */ /* 0x002fe200000001ff */
[----:B---3--:R-:W-:Y:S06]  /*4f20*/  @!P0 BRA `(.L_x_85) ;  /* 0x0000006800a48947 */ /* 0x008fec0003800000 */
.L_x_217:
[----:B-1----:R-:W-:Y:S02]  /*4f30*/  MOV R2, UR7 ;  /* 0x0000000700027c02 */ /* 0x002fe40008000f00 */
[----:B------:R-:W-:-:S07]  /*4f40*/  SHF.L.U32 R0, R0, 0x1f, RZ ;  /* 0x0000001f00007819 */ /* 0x000fce00000006ff */
.L_x_86:
[----:B-1----:R1:W3:Y:S02]  /*4f50*/  SYNCS.PHASECHK.TRANS64.TRYWAIT P0, [R2+URZ+0x78], R0 ;  /* 0x00007800020075a7 */ /* 0x0022e400080011ff */
[----:B---3--:R-:W-:Y:S05]  /*4f60*/  @!P0 NANOSLEEP.SYNCS 0x989680 ;  /* 0x009896800000895d */ /* 0x008fea0003900000 */
[----:B------:R-:W3:Y:S02]  /*4f70*/  @!P0 SYNCS.PHASECHK.TRANS64 P0, [R2+URZ+0x78], R0 ;  /* 0x00007800020085a7 */ /* 0x000ee400080010ff */
[----:B--23--:R-:W-:Y:S05]  /*4f80*/  @P0 EXIT ;  /* 0x000000000000094d */ /* 0x00cfea0003800000 */
[----:B------:R-:W-:Y:S05]  /*4f90*/  BRA `(.L_x_86) ;  /* 0xfffffffc00ec7947 */ /* 0x000fea000383ffff */
.L_x_67:
[----:B------:R-:W-:-:S06]  /*4fa0*/  UISETP.GE.AND UP1, UPT, UR8, 0x4, UPT ;  /* 0x000000040800788c */ /* 0x000fcc000bf26270 */
[----:B------:R-:W-:-:S13]  /*4fb0*/  PLOP3.LUT P0, PT, PT, PT, UP1, 0x80, 0x8 ;  /* 0x000000000008781c */ /* 0x000fda0003f0f018 */
[----:B------:R-:W-:Y:S05]  /*4fc0*/  @!P0 EXIT ;  /* 0x000000000000894d */ /* 0x000fea0003800000 */
[----:B------:R-:W-:Y:S01]  /*4fd0*/  BAR.SYNC.DEFER_BLOCKING 0x6, 0xa0 ;  /* 0x0182800000007b1d */ /* 0x000fe20000010000 */
[C---:B------:R-:W-:Y:S01]  /*4fe0*/  IMAD.SHL.U32 R4, R76.reuse, 0x20, RZ ;  /* 0x000000204c047824 */ /* 0x040fe200078e00ff */
[C---:B------:R-:W-:Y:S01]  /*4ff0*/  R2P PR, R76.reuse, 0x6 ;  /* 0x000000064c007804 */ /* 0x040fe20000000000 */
[C---:B------:R-:W-:Y:S01]  /*5000*/  IMAD.SHL.U32 R68, R76.reuse, 0x4, RZ ;  /* 0x000000044c447824 */ /* 0x040fe200078e00ff */
[----:B------:R-:W-:Y:S01]  /*5010*/  CS2R R72, SRZ ;  /* 0x0000000000487805 */ /* 0x000fe2000001ff00 */
[----:B------:R-:W-:Y:S01]  /*5020*/  IMAD.U32 R32, R76, 0x10000, RZ ;  /* 0x000100004c207824 */ /* 0x000fe200078e00ff */
[----:B------:R-:W-:Y:S02]  /*5030*/  UMOV UR48, 0x400 ;  /* 0x0000040000307882 */ /* 0x000fe40000000000 */
[----:B------:R-:W1:Y:S01]  /*5040*/  LDC R67, c[0x0][0x370] ;  /* 0x0000dc00ff437b82 */ /* 0x000e620000000800 */
[----:B------:R-:W-:Y:S01]  /*5050*/  ULEA UR48, UR37, UR48, 0x18 ;  /* 0x0000003025307291 */ /* 0x000fe2000f8ec0ff */
[----:B------:R-:W-:Y:S01]  /*5060*/  LOP3.LUT R3, R4, 0xe0, RZ, 0xc0, !PT ;  /* 0x000000e004037812 */ /* 0x000fe200078ec0ff */
[----:B------:R-:W-:Y:S01]  /*5070*/  IMAD.SHL.U32 R2, R76, 0x10, RZ ;  /* 0x000000104c027824 */ /* 0x000fe200078e00ff */
[----:B------:R-:W-:Y:S01]  /*5080*/  LOP3.LUT R4, R4, 0x100, RZ, 0xc0, !PT ;  /* 0x0000010004047812 */ /* 0x000fe200078ec0ff */
[----:B------:R-:W-:Y:S01]  /*5090*/  UIADD3 UR4, UPT, UPT, UR48, 0x400, URZ ;  /* 0x0000040030047890 */ /* 0x000fe2000fffe0ff */
[----:B------:R-:W-:Y:S01]  /*50a0*/  LOP3.LUT R68, R3, 0x1c, R68, 0xf8, !PT ;  /* 0x0000001c03447812 */ /* 0x000fe200078ef844 */
[----:B------:R-:W-:Y:S01]  /*50b0*/  IMAD.MOV.U32 R75, RZ, RZ, 0x10 ;  /* 0x00000010ff4b7424 */ /* 0x000fe200078e00ff */
[----:B------:R-:W2:Y:S01]  /*50c0*/  LDC R28, c[0x0][0xb0c] ;  /* 0x0002c300ff1c7b82 */ /* 0x000ea20000000800 */
[----:B------:R-:W-:Y:S01]  /*50d0*/  SHF.R.U32.HI R3, RZ, 0x2, R76 ;  /* 0x00000002ff037819 */ /* 0x000fe2000001164c */
[----:B------:R-:W-:Y:S01]  /*50e0*/  IMAD.MOV.U32 R74, RZ, RZ, 0x20 ;  /* 0x00000020ff4a7424 */ /* 0x000fe200078e00ff */
[----:B------:R-:W-:Y:S01]  /*50f0*/  LOP3.LUT R32, R32, 0x600000, RZ, 0xc0, !PT ;  /* 0x0060000020207812 */ /* 0x000fe200078ec0ff */
[----:B------:R-:W-:Y:S01]  /*5100*/  IMAD.MOV.U32 R31, RZ, RZ, RZ ;  /* 0x000000ffff1f7224 */ /* 0x000fe200078e00ff */
[----:B------:R-:W-:Y:S01]  /*5110*/  LOP3.LUT R2, R4, 0x600, R2, 0xf8, !PT ;  /* 0x0000060004027812 */ /* 0x000fe200078ef802 */
[----:B------:R-:W-:Y:S01]  /*5120*/  IMAD.MOV.U32 R79, RZ, RZ, RZ ;  /* 0x000000ffff4f7224 */ /* 0x000fe200078e00ff */
[----:B------:R-:W-:Y:S01]  /*5130*/  LOP3.LUT R68, R68, 0x4, R3, 0x78, !PT ;  /* 0x0000000444447812 */ /* 0x000fe200078e7803 */
[----:B------:R-:W4:Y:S01]  /*5140*/  LDC R65, c[0x0][0xb20] ;  /* 0x0002c800ff417b82 */ /* 0x000f220000000800 */
[----:B------:R-:W3:Y:S01]  /*5150*/  LDS R0, [UR48+0x140] ;  /* 0x00014030ff007984 */ /* 0x000ee20008000800 */
[----:B------:R-:W-:Y:S01]  /*5160*/  LOP3.LUT R76, R76, 0x60, RZ, 0xc0, !PT ;  /* 0x000000604c4c7812 */ /* 0x000fe200078ec0ff */
[----:B------:R-:W-:Y:S01]  /*5170*/  IMAD.U32 R70, RZ, RZ, UR4 ;  /* 0x00000004ff467e24 */ /* 0x000fe2000f8e00ff */
[----:B------:R-:W-:Y:S01]  /*5180*/  LOP3.LUT R68, R2, R68, RZ, 0xfc, !PT ;  /* 0x0000004402447212 */ /* 0x000fe200078efcff */
[----:B------:R-:W1:Y:S01]  /*5190*/  LDCU.64 UR52, c[0x0][0x348] ;  /* 0x00006900ff3477ac */ /* 0x000e620008000a00 */
[----:B------:R-:W-:-:S02]  /*51a0*/  SEL R75, R75, 0xfffffff0, !P2 ;  /* 0xfffffff04b4b7807 */ /* 0x000fc40005000000 */
[----:B------:R-:W1:Y:S01]  /*51b0*/  LDC R27, c[0x0][0xb30] ;  /* 0x0002cc00ff1b7b82 */ /* 0x000e620000000800 */
[----:B------:R-:W-:Y:S01]  /*51c0*/  SEL R74, R74, 0xffffffe0, !P1 ;  /* 0xffffffe04a4a7807 */ /* 0x000fe20004800000 */
[----:B------:R-:W1:Y:S01]  /*51d0*/  LDCU.64 UR38, c[0x0][0x888] ;  /* 0x00011100ff2677ac */ /* 0x000e620008000a00 */
[----:B------:R-:W1:Y:S05]  /*51e0*/  LDCU.64 UR44, c[0x0][0x890] ;  /* 0x00011200ff2c77ac */ /* 0x000e6a0008000a00 */
[----:B------:R-:W1:Y:S01]  /*51f0*/  LDC.64 R60, c[0x0][0xb10] ;  /* 0x0002c400ff3c7b82 */ /* 0x000e620000000a00 */
[----:B------:R-:W-:Y:S01]  /*5200*/  UMOV UR49, URZ ;  /* 0x000000ff00317c82 */ /* 0x000fe20008000000 */
[----:B------:R-:W-:-:S06]  /*5210*/  UMOV UR51, URZ ;  /* 0x000000ff00337c82 */ /* 0x000fcc0008000000 */
[----:B------:R-:W1:Y:S08]  /*5220*/  LDC.64 R24, c[0x0][0xb18] ;  /* 0x0002c600ff187b82 */ /* 0x000e700000000a00 */
[----:B------:R-:W1:Y:S08]  /*5230*/  LDC.64 R22, c[0x0][0xb28] ;  /* 0x0002ca00ff167b82 */ /* 0x000e700000000a00 */
[----:B------:R-:W1:Y:S01]  /*5240*/  LDC.64 R58, c[0x0][0x8b0] ;  /* 0x00022c00ff3a7b82 */ /* 0x000e620000000a00 */
[----:B---3--:R-:W-:-:S07]  /*5250*/  IMAD.IADD R32, R0, 0x1, R32 ;  /* 0x0000000100207824 */ /* 0x008fce00078e0220 */
[----:B------:R-:W3:Y:S08]  /*5260*/  LDC.64 R56, c[0x0][0x8a8] ;  /* 0x00022a00ff387b82 */ /* 0x000ef00000000a00 */
[----:B--2-4-:R-:W1:Y:S02]  /*5270*/  LDC R66, c[0x0][0x374] ;  /* 0x0000dd00ff427b82 */ /* 0x014e640000000800 */
.L_x_162:
[C---:B------:R-:W-:Y:S02]  /*5280*/  LEA R0, R79.reuse, UR48, 0x3 ;  /* 0x000000304f007c11 */ /* 0x040fe4000f8e18ff */
[----:B------:R-:W-:Y:S02]  /*5290*/  SHF.L.U32 R2, R72, 0x1f, RZ ;  /* 0x0000001f48027819 */ /* 0x000fe400000006ff */
[----:B------:R-:W-:Y:S02]  /*52a0*/  LEA R16, R79, UR48, 0x4 ;  /* 0x000000304f107c11 */ /* 0x000fe4000f8e20ff */
[----:B------:R-:W2:Y:S02]  /*52b0*/  SYNCS.PHASECHK.TRANS64.TRYWAIT P0, [R0+URZ+0x90], R2 ;  /* 0x00009002000075a7 */ /* 0x000ea400080011ff */
[----:B--2---:R-:W-:Y:S05]  /*52c0*/  @!P0 BRA `(.L_x_87) ;  /* 0x0000006400d48947 */ /* 0x004fea0003800000 */
.L_x_218:
[----:B------:R-:W4:Y:S01]  /*52d0*/  LDC.64 R10, c[0x0][0xb10] ;  /* 0x0002c400ff0a7b82 */ /* 0x000f220000000a00 */
[----:B------:R-:W3:Y:S01]  /*52e0*/  LDS.128 R16, [R16+0x120] ;  /* 0x0001200010107984 */ /* 0x000ee20000000c00 */
[----:B-1----:R-:W-:Y:S01]  /*52f0*/  ISETP.NE.AND P1, PT, R27, 0x1, PT ;  /* 0x000000011b00780c */ /* 0x002fe20003f25270 */
[----:B--2---:R-:W-:Y:S01]  /*5300*/  VIADD R0, R0, 0xa0 ;  /* 0x000000a000007836 */ /* 0x004fe20000000000 */
[----:B------:R-:W-:Y:S04]  /*5310*/  ISETP.GE.AND P0, PT, R26, 0x1, PT ;  /* 0x000000011a00780c */ /* 0x000fe80003f06270 */
[----:B------:R-:W1:Y:S01]  /*5320*/  LDC.64 R8, c[0x0][0xb18] ;  /* 0x0002c600ff087b82 */ /* 0x000e620000000a00 */
[----:B------:R-:W-:Y:S01]  /*5330*/  PRMT R0, RZ, 0x654, R0 ;  /* 0x00000654ff007816 */ /* 0x000fe20000000000 */
[----:B------:R-:W-:Y:S01]  /*5340*/  @!PT LDS RZ, [RZ] ;  /* 0x00000000fffff984 */ /* 0x000fe20000000800 */
[----:B------:R-:W-:Y:S01]  /*5350*/  @!PT LDS RZ, [RZ] ;  /* 0x00000000fffff984 */ /* 0x000fe20000000800 */
[----:B------:R-:W-:Y:S01]  /*5360*/  @!PT LDS RZ, [RZ] ;  /* 0x00000000fffff984 */ /* 0x000fe20000000800 */
[----:B------:R-:W-:Y:S01]  /*5370*/  @!PT LDS RZ, [RZ] ;  /* 0x00000000fffff984 */ /* 0x000fe20000000800 */
[----:B------:R2:W-:Y:S06]  /*5380*/  MEMBAR.ALL.CTA ;  /* 0x0000000000007992 */ /* 0x0005ec0000008000 */
[----:B--2---:R-:W2:Y:S01]  /*5390*/  FENCE.VIEW.ASYNC.S ;  /* 0x00000000000073c6 */ /* 0x004ea20000000000 */
[----:B------:R-:W1:Y:S08]  /*53a0*/  @!P1 LDC R12, c[0x0][0xb20] ;  /* 0x0002c800ff0c9b82 */ /* 0x000e700000000800 */
[----:B------:R-:W1:Y:S01]  /*53b0*/  @!P1 LDC R7, c[0x0][0xb0c] ;  /* 0x0002c300ff079b82 */ /* 0x000e620000000800 */
[----:B--2---:R2:W-:Y:S01]  /*53c0*/  SYNCS.ARRIVE.TRANS64.RED.A1T0 RZ, [R0+URZ], RZ ;  /* 0x000000ff00ff79a7 */ /* 0x0045e200081004ff */
[----:B---3--:R-:W-:Y:S04]  /*53d0*/  LOP3.LUT P4, RZ, R18, 0x1, RZ, 0xc0, !PT ;  /* 0x0000000112ff7812 */ /* 0x008fe8000788c0ff */
[----:B------:R-:W-:Y:S09]  /*53e0*/  P2R R77, PR, RZ, 0x10 ;  /* 0x00000010ff4d7803 */ /* 0x000ff20000000000 */
[----:B------:R-:W-:Y:S02]  /*53f0*/  @P4 MOV R30, R16 ;  /* 0x00000010001e4202 */ /* 0x000fe40000000f00 */
[----:B------:R-:W-:Y:S01]  /*5400*/  @P4 LOP3.LUT R29, R17, 0xffff, RZ, 0xc0, !PT ;  /* 0x0000ffff111d4812 */ /* 0x000fe200078ec0ff */
[----:B--2-4-:R-:W-:Y:S06]  /*5410*/  @!P0 BRA `(.L_x_88) ;  /* 0x0000000000a48947 */ /* 0x014fec0003800000 */
[----:B------:R-:W-:Y:S01]  /*5420*/  IMAD.HI.U32 R0, R66, R25, RZ ;  /* 0x0000001942007227 */ /* 0x000fe200078e00ff */
[----:B------:R-:W-:Y:S02]  /*5430*/  ISETP.NE.AND P0, PT, R24, 0x1, PT ;  /* 0x000000011800780c */ /* 0x000fe40003f05270 */
[----:B------:R-:W-:Y:S01]  /*5440*/  ISETP.NE.AND P2, PT, R26, 0x1, PT ;  /* 0x000000011a00780c */ /* 0x000fe20003f45270 */
[----:B------:R-:W-:Y:S01]  /*5450*/  IMAD.HI.U32 R4, R67, R60, RZ ;  /* 0x0000003c43047227 */ /* 0x000fe200078e00ff */
[----:B------:R-:W-:Y:S02]  /*5460*/  SHF.R.U32.HI R0, RZ, R65, R0 ;  /* 0x00000041ff007219 */ /* 0x000fe40000011600 */
[----:B------:R-:W-:Y:S01]  /*5470*/  ISETP.NE.AND P3, PT, R28, 0x1, PT ;  /* 0x000000011c00780c */ /* 0x000fe20003f65270 */
[----:B------:R-:W-:Y:S01]  /*5480*/  IMAD.HI.U32 R6, R29, R25, RZ ;  /* 0x000000191d067227 */ /* 0x000fe200078e00ff */
[-C--:B------:R-:W-:Y:S02]  /*5490*/  SHF.R.U32.HI R4, RZ, R61.reuse, R4 ;  /* 0x0000003dff047219 */ /* 0x080fe40000011604 */
[----:B------:R-:W-:Y:S01]  /*54a0*/  SEL R0, R66, R0, !P0 ;  /* 0x0000000042007207 */ /* 0x000fe20004000000 */
[----:B------:R-:W-:Y:S01]  /*54b0*/  IMAD.HI.U32 R5, R30, R60, RZ ;  /* 0x0000003c1e057227 */ /* 0x000fe200078e00ff */
[----:B------:R-:W-:Y:S03]  /*54c0*/  SEL R4, R67, R4, !P3 ;  /* 0x0000000443047207 */ /* 0x000fe60005800000 */
[-C--:B------:R-:W-:Y:S01]  /*54d0*/  IMAD.HI.U32 R3, R0, R22.reuse, RZ ;  /* 0x0000001600037227 */ /* 0x080fe200078e00ff */
[----:B------:R-:W-:Y:S03]  /*54e0*/  SHF.R.U32.HI R5, RZ, R61, R5 ;  /* 0x0000003dff057219 */ /* 0x000fe60000011605 */
[----:B------:R-:W-:Y:S01]  /*54f0*/  IMAD.HI.U32 R2, R4, R22, RZ ;  /* 0x0000001604027227 */ /* 0x000fe200078e00ff */
[----:B------:R-:W-:Y:S02]  /*5500*/  @P2 SHF.R.U32.HI R0, RZ, R23, R3 ;  /* 0x00000017ff002219 */ /* 0x000fe40000011603 */
[----:B------:R-:W-:Y:S02]  /*5510*/  SHF.R.U32.HI R3, RZ, R65, R6 ;  /* 0x00000041ff037219 */ /* 0x000fe40000011606 */
[----:B------:R-:W-:Y:S01]  /*5520*/  @P2 SHF.R.U32.HI R4, RZ, R23, R2 ;  /* 0x00000017ff042219 */ /* 0x000fe20000011602 */
[----:B------:R-:W-:Y:S01]  /*5530*/  IMAD R0, R26, R0, RZ ;  /* 0x000000001a007224 */ /* 0x000fe200078e02ff */
[----:B------:R-:W-:Y:S02]  /*5540*/  SEL R3, R29, R3, !P0 ;  /* 0x000000031d037207 */ /* 0x000fe40004000000 */
[----:B------:R-:W-:Y:S01]  /*5550*/  SEL R2, R30, R5, !P3 ;  /* 0x000000051e027207 */ /* 0x000fe20005800000 */
[----:B------:R-:W-:Y:S01]  /*5560*/  IMAD R5, R26, R4, RZ ;  /* 0x000000041a057224 */ /* 0x000fe200078e02ff */
[C---:B------:R-:W-:Y:S01]  /*5570*/  ISETP.GE.AND P0, PT, R3.reuse, R0, PT ;  /* 0x000000000300720c */ /* 0x040fe20003f06270 */
[C---:B------:R-:W-:Y:S03]  /*5580*/  IMAD.HI.U32 R0, R3.reuse, R22, RZ ;  /* 0x0000001603007227 */ /* 0x040fe600078e00ff */
[C---:B------:R-:W-:Y:S02]  /*5590*/  ISETP.GE.OR P0, PT, R2.reuse, R5, P0 ;  /* 0x000000050200720c */ /* 0x040fe40000706670 */
[----:B------:R-:W-:Y:S04]  /*55a0*/  SHF.R.U32.HI R0, RZ, R23, R0 ;  /* 0x00000017ff007219 */ /* 0x000fe80000011600 */
[C---:B------:R-:W-:Y:S05]  /*55b0*/  SEL R6, R3.reuse, R0, !P2 ;  /* 0x0000000003067207 */ /* 0x040fea0005000000 */
        /* <DEDUP_REMOVED lines=14> */
[----:B------:R-:W-:Y:S07]  /*56a0*/  IMAD R29, R3, R24, R29 ;  /* 0x00000018031d7224 */ /* 0x000fee00078e021d */
.L_x_88:
[----:B-1----:R-:W-:Y:S01]  /*56b0*/  @!P1 ISETP.NE.AND P0, PT, R8, 0x1, PT ;  /* 0x000000010800980c */ /* 0x002fe20003f05270 */
[----:B------:R-:W-:Y:S01]  /*56c0*/  @!P1 IMAD.HI.U32 R2, R29, R9, RZ ;  /* 0x000000091d029227 */ /* 0x000fe200078e00ff */
[----:B------:R-:W-:Y:S01]  /*56d0*/  R2UR UR42, R15 ;  /* 0x000000000f2a72ca */ /* 0x000fe200000e0000 */
[----:B------:R-:W-:Y:S01]  /*56e0*/  BSSY.RECONVERGENT B6, `(.L_x_89) ;  /* 0x0000031000067945 */ /* 0x000fe20003800200 */
[----:B------:R-:W-:Y:S01]  /*56f0*/  R2UR UR41, R14 ;  /* 0x000000000e2972ca */ /* 0x000fe200000e0000 */
[----:B------:R-:W-:Y:S01]  /*5700*/  @!P1 IMAD.HI.U32 R0, R30, R10, RZ ;  /* 0x0000000a1e009227 */ /* 0x000fe200078e00ff */
[----:B------:R-:W-:Y:S02]  /*5710*/  @!P1 SHF.R.U32.HI R2, RZ, R12, R2 ;  /* 0x0000000cff029219 */ /* 0x000fe40000011602 */
[----:B------:R-:W-:Y:S01]  /*5720*/  @!P1 ISETP.NE.AND P2, PT, R7, 0x1, PT ;  /* 0x000000010700980c */ /* 0x000fe20003f45270 */
[----:B------:R-:W-:Y:S01]  /*5730*/  VIADD R79, R79, 0x1 ;  /* 0x000000014f4f7836 */ /* 0x000fe20000000000 */
[----:B------:R-:W-:Y:S02]  /*5740*/  @!P1 SEL R2, R29, R2, !P0 ;  /* 0x000000021d029207 */ /* 0x000fe40004000000 */
[----:B------:R-:W-:Y:S02]  /*5750*/  @!P1 SHF.R.U32.HI R0, RZ, R11, R0 ;  /* 0x0000000bff009219 */ /* 0x000fe40000011600 */
[----:B------:R-:W-:Y:S01]  /*5760*/  LOP3.LUT P0, RZ, R70, 0x3f0, RZ, 0xc0, !PT ;  /* 0x000003f046ff7812 */ /* 0x000fe2000780c0ff */
[----:B------:R-:W-:Y:S01]  /*5770*/  USHF.L.U32 UR42, UR42, 0x6, URZ ;  /* 0x000000062a2a7899 */ /* 0x000fe200080006ff */
[----:B------:R-:W-:Y:S01]  /*5780*/  @!P1 SEL R3, R30, R0, !P2 ;  /* 0x000000001e039207 */ /* 0x000fe20005000000 */
[----:B------:R-:W-:Y:S01]  /*5790*/  USHF.L.U32 UR41, UR41, 0x8, URZ ;  /* 0x0000000829297899 */ /* 0x000fe200080006ff */
[----:B------:R-:W-:Y:S03]  /*57a0*/  @P4 SHF.R.U32.HI R71, RZ, 0x10, R17 ;  /* 0x00000010ff474819 */ /* 0x000fe60000011611 */
[----:B------:R-:W-:Y:S02]  /*57b0*/  @!P1 IMAD.IADD R0, R2, 0x1, -R3 ;  /* 0x0000000102009824 */ /* 0x000fe400078e0a03 */
[----:B------:R-:W-:Y:S02]  /*57c0*/  @!P1 IMAD.IADD R2, R3, 0x1, -R2 ;  /* 0x0000000103029824 */ /* 0x000fe400078e0a02 */
[----:B------:R-:W-:Y:S02]  /*57d0*/  @!P1 IMAD R30, R0, R7, R30 ;  /* 0x00000007001e9224 */ /* 0x000fe400078e021e */
[----:B------:R-:W-:Y:S01]  /*57e0*/  @!P1 IMAD R29, R2, R8, R29 ;  /* 0x00000008021d9224 */ /* 0x000fe200078e021d */
[----:B------:R-:W-:Y:S06]  /*57f0*/  @!P0 BRA `(.L_x_90) ;  /* 0x00000000007c8947 */ /* 0x000fec0003800000 */
[----:B------:R-:W1:Y:S01]  /*5800*/  LDCU.64 UR8, c[0x4][0x80] ;  /* 0x01001000ff0877ac */ /* 0x000e620008000a00 */
[----:B------:R-:W-:Y:S01]  /*5810*/  MOV R2, 0x0 ;  /* 0x0000000000027802 */ /* 0x000fe20000000f00 */
[----:B------:R-:W-:Y:S02]  /*5820*/  HFMA2 R12, -RZ, RZ, 0, 5.9604644775390625e-08 ;  /* 0x00000001ff0c7431 */ /* 0x000fe400000001ff */
[----:B------:R-:W-:Y:S01]  /*5830*/  IMAD.MOV.U32 R8, RZ, RZ, 0x70 ;  /* 0x00000070ff087424 */ /* 0x000fe200078e00ff */
[----:B------:R2:W3:Y:S01]  /*5840*/  LDC.64 R14, c[0x4][R2] ;  /* 0x01000000020e7b82 */ /* 0x0004e20000000a00 */
[----:B------:R-:W4:Y:S01]  /*5850*/  LDCU.64 UR6, c[0x4][0x88] ;  /* 0x01001100ff0677ac */ /* 0x000f220008000a00 */
[----:B------:R-:W-:Y:S01]  /*5860*/  IMAD.MOV.U32 R13, RZ, RZ, RZ ;  /* 0x000000ffff0d7224 */ /* 0x000fe200078e00ff */
[----:B------:R-:W2:Y:S01]  /*5870*/  LDCU.64 UR4, c[0x4][0x8] ;  /* 0x01000100ff0477ac */ /* 0x000ea20008000a00 */
[----:B-1----:R-:W-:Y:S01]  /*5880*/  MOV R5, UR9 ;  /* 0x0000000900057c02 */ /* 0x002fe20008000f00 */
[----:B------:R-:W-:Y:S01]  /*5890*/  IMAD.U32 R4, RZ, RZ, UR8 ;  /* 0x00000008ff047e24 */ /* 0x000fe2000f8e00ff */
[----:B----4-:R-:W-:Y:S01]  /*58a0*/  MOV R7, UR7 ;  /* 0x0000000700077c02 */ /* 0x010fe20008000f00 */
[----:B------:R-:W-:Y:S01]  /*58b0*/  IMAD.U32 R6, RZ, RZ, UR6 ;  /* 0x00000006ff067e24 */ /* 0x000fe2000f8e00ff */
[----:B--2---:R-:W-:Y:S01]  /*58c0*/  MOV R11, UR5 ;  /* 0x00000005000b7c02 */ /* 0x004fe20008000f00 */
[----:B------:R-:W-:Y:S02]  /*58d0*/  IMAD.U32 R10, RZ, RZ, UR4 ;  /* 0x00000004ff0a7e24 */ /* 0x000fe4000f8e00ff */
[----:B------:R-:W-:Y:S07]  /*58e0*/  LEPC R20, `(.L_x_91) ;  /* 0x000000001014794e */ /* 0x000fee0000000000 */
[----:B---3-5:R-:W-:Y:S05]  /*58f0*/  CALL.ABS.NOINC R14 ;  /* 0x000000000e007343 */ /* 0x028fea0003c00000 */
.L_x_91:
[----:B------:R-:W1:Y:S01]  /*5900*/  LDCU.64 UR8, c[0x4][0x80] ;  /* 0x01001000ff0877ac */ /* 0x000e620008000a00 */
[----:B------:R-:W2:Y:S01]  /*5910*/  LDC.64 R2, c[0x4][R2] ;  /* 0x0100000002027b82 */ /* 0x000ea20000000a00 */
[----:B------:R-:W-:Y:S02]  /*5920*/  HFMA2 R12, -RZ, RZ, 0, 5.9604644775390625e-08 ;  /* 0x00000001ff0c7431 */ /* 0x000fe400000001ff */
[----:B------:R-:W-:Y:S02]  /*5930*/  IMAD.MOV.U32 R8, RZ, RZ, 0x70 ;  /* 0x00000070ff087424 */ /* 0x000fe400078e00ff */
[----:B------:R-:W-:Y:S01]  /*5940*/  IMAD.MOV.U32 R13, RZ, RZ, RZ ;  /* 0x000000ffff0d7224 */ /* 0x000fe200078e00ff */
[----:B------:R-:W3:Y:S01]  /*5950*/  LDCU.64 UR6, c[0x4][0x88] ;  /* 0x01001100ff0677ac */ /* 0x000ee20008000a00 */
[----:B------:R-:W4:Y:S01]  /*5960*/  LDCU.64 UR4, c[0x4][0x8] ;  /* 0x01000100ff0477ac */ /* 0x000f220008000a00 */
[----:B-1----:R-:W-:Y:S02]  /*5970*/  MOV R4, UR8 ;  /* 0x0000000800047c02 */ /* 0x002fe40008000f00 */
[----:B------:R-:W-:Y:S02]  /*5980*/  MOV R5, UR9 ;  /* 0x0000000900057c02 */ /* 0x000fe40008000f00 */
[----:B---3--:R-:W-:Y:S01]  /*5990*/  MOV R7, UR7 ;  /* 0x0000000700077c02 */ /* 0x008fe20008000f00 */
[----:B------:R-:W-:Y:S01]  /*59a0*/  IMAD.U32 R6, RZ, RZ, UR6 ;  /* 0x00000006ff067e24 */ /* 0x000fe2000f8e00ff */
[----:B----4-:R-:W-:Y:S01]  /*59b0*/  MOV R11, UR5 ;  /* 0x00000005000b7c02 */ /* 0x010fe20008000f00 */
[----:B------:R-:W-:Y:S02]  /*59c0*/  IMAD.U32 R10, RZ, RZ, UR4 ;  /* 0x00000004ff0a7e24 */ /* 0x000fe4000f8e00ff */
[----:B------:R-:W-:Y:S07]  /*59d0*/  LEPC R20, `(.L_x_90) ;  /* 0x000000001014794e */ /* 0x000fee0000000000 */
[----:B--2---:R-:W-:Y:S05]  /*59e0*/  CALL.ABS.NOINC R2 ;  /* 0x0000000002007343 */ /* 0x004fea0003c00000 */
.L_x_90:
[----:B------:R-:W-:Y:S05]  /*59f0*/  BSYNC.RECONVERGENT B6 ;  /* 0x0000000000067941 */ /* 0x000fea0003800200 */
.L_x_89:
[----:B------:R-:W-:Y:S01]  /*5a00*/  ISETP.NE.U32.AND P4, PT, R58, RZ, PT ;  /* 0x000000ff3a00720c */ /* 0x000fe20003f85070 */
[----:B------:R-:W-:Y:S01]  /*5a10*/  UISETP.NE.AND UP2, UPT, UR50, URZ, UPT ;  /* 0x000000ff3200728c */ /* 0x000fe2000bf45270 */
[----:B------:R-:W-:Y:S01]  /*5a20*/  ISETP.NE.U32.AND P2, PT, RZ, UR38, PT ;  /* 0x00000026ff007c0c */ /* 0x000fe2000bf45070 */
[----:B------:R-:W-:Y:S01]  /*5a30*/  UISETP.NE.U32.AND UP1, UPT, UR44, URZ, UPT ;  /* 0x000000ff2c00728c */ /* 0x000fe2000bf25070 */
[----:B------:R-:W-:Y:S01]  /*5a40*/  ISETP.NE.AND.EX P4, PT, R59, RZ, PT, P4 ;  /* 0x000000ff3b00720c */ /* 0x000fe20003f85340 */
[----:B------:R-:W-:Y:S01]  /*5a50*/  UPLOP3.LUT UP0, UPT, UPT, UPT, UPT, 0x40, 0x4 ;  /* 0x000000000004789c */ /* 0x000fe20003f0e870 */
[----:B------:R-:W-:Y:S01]  /*5a60*/  ISETP.NE.AND.EX P2, PT, RZ, UR39, PT, P2 ;  /* 0x00000027ff007c0c */ /* 0x000fe2000bf45320 */
[----:B------:R-:W-:Y:S01]  /*5a70*/  UISETP.NE.AND.EX UP1, UPT, UR45, URZ, UPT, UP1 ;  /* 0x000000ff2d00728c */ /* 0x000fe2000bf25310 */
[----:B------:R-:W-:Y:S04]  /*5a80*/  PLOP3.LUT P1, PT, PT, PT, UP2, 0x80, 0x8 ;  /* 0x000000000008781c */ /* 0x000fe80003f2f028 */
[----:B------:R-:W-:Y:S06]  /*5a90*/  @UP2 UPLOP3.LUT UP0, UPT, UPT, UPT, UP1, 0x80, 0x8 ;  /* 0x000000000008289c */ /* 0x000fec0003f0f010 */
[----:B------:R-:W-:Y:S01]  /*5aa0*/  PLOP3.LUT P0, PT, PT, PT, UP0, 0x80, 0x8 ;  /* 0x000000000008781c */ /* 0x000fe20003f0f008 */
[----:B------:R-:W-:Y:S01]  /*5ab0*/  @!UPT UIADD3 URZ, UPT, UPT, URZ, URZ, URZ ;  /* 0x000000fffffff290 */ /* 0x000fe2000fffe0ff */
[----:B------:R-:W-:Y:S11]  /*5ac0*/  BRA.U !UP1, `(.L_x_92) ;  /* 0x0000000109387547 */ /* 0x000ff6000b800000 */
[----:B------:R-:W-:Y:S01]  /*5ad0*/  UISETP.NE.U32.AND UP0, UPT, UR38, URZ, UPT ;  /* 0x000000ff2600728c */ /* 0x000fe2000bf05070 */
[----:B------:R-:W-:Y:S02]  /*5ae0*/  HFMA2 R0, -RZ, RZ, 0, 5.9604644775390625e-08 ;  /* 0x00000001ff007431 */ /* 0x000fe400000001ff */
[----:B------:R-:W-:Y:S01]  /*5af0*/  IMAD.MOV.U32 R64, RZ, RZ, 0x1 ;  /* 0x00000001ff407424 */ /* 0x000fe200078e00ff */
[----:B------:R-:W-:Y:S06]  /*5b00*/  UISETP.NE.AND.EX UP0, UPT, UR39, URZ, UPT, UP0 ;  /* 0x000000ff2700728c */ /* 0x000fec000bf05300 */
[----:B------:R-:W-:Y:S05]  /*5b10*/  PLOP3.LUT P3, PT, PT, PT, UP0, 0x80, 0x8 ;  /* 0x000000000008781c */ /* 0x000fea0003f6f008 */
[----:B------:R-:W1:Y:S01]  /*5b20*/  @UP0 LDCU.64 UR6, c[0x0][0x888] ;  /* 0x00011100ff0607ac */ /* 0x000e620008000a00 */
[----:B------:R-:W-:Y:S07]  /*5b30*/  @UP0 UIMAD UR4, UR36, UR44, URZ ;  /* 0x0000002c240402a4 */ /* 0x000fee000f8e02ff */
[----:B------:R-:W-:Y:S01]  /*5b40*/  @!P3 PRMT R64, R0, 0x7610, R64 ;  /* 0x000076100040b816 */ /* 0x000fe20000000040 */
[----:B-1----:R-:W-:Y:S03]  /*5b50*/  @UP0 UIMAD.WIDE UR6, UR4, 0x4, UR6 ;  /* 0x00000004040608a5 */ /* 0x002fe6000f8e0206 */
[----:B------:R-:W1:Y:S03]  /*5b60*/  @!UP0 LDCU UR4, c[0x0][0x880] ;  /* 0x00011000ff0487ac */ /* 0x000e660008000800 */
[----:B------:R-:W-:Y:S01]  /*5b70*/  IMAD.U32 R2, RZ, RZ, UR6 ;  /* 0x00000006ff027e24 */ /* 0x000fe2000f8e00ff */
[----:B------:R-:W-:Y:S05]  /*5b80*/  MOV R3, UR7 ;  /* 0x0000000700037c02 */ /* 0x000fea0008000f00 */
[----:B-----5:R2:W5:Y:S02]  /*5b90*/  @P3 LDG.E R35, desc[UR46][R2.64] ;  /* 0x0000002e02233981 */ /* 0x020564000c1e1900 */
[----:B-12---:R-:W-:Y:S02]  /*5ba0*/  @!P3 IMAD.U32 R35, RZ, RZ, UR4 ;  /* 0x00000004ff23be24 */ /* 0x006fe4000f8e00ff */
.L_x_92:
[----:B------:R-:W-:Y:S05]  /*5bb0*/  @!P4 BRA `(.L_x_93) ;  /* 0x000000000020c947 */ /* 0x000fea0003800000 */
[----:B------:R-:W-:Y:S04]  /*5bc0*/  ISETP.NE.U32.AND P3, PT, R56, RZ, PT ;  /* 0x000000ff3800720c */ /* 0x000fe80003f65070 */
[----:B------:R-:W-:Y:S11]  /*5bd0*/  ISETP.NE.AND.EX P3, PT, R57, RZ, PT, P3 ;  /* 0x000000ff3900720c */ /* 0x000ff60003f65330 */
[----:B------:R-:W-:Y:S02]  /*5be0*/  @!UPT UIADD3 URZ, UPT, UPT, URZ, URZ, URZ ;  /* 0x000000fffffff290 */ /* 0x000fe4000fffe0ff */
[----:B------:R-:W1:Y:S01]  /*5bf0*/  @P3 LDC.64 R2, c[0x0][0x8a8] ;  /* 0x00022a00ff023b82 */ /* 0x000e620000000a00 */
[----:B------:R-:W-:Y:S04]  /*5c00*/  @P3 IMAD R0, R58, UR36, RZ ;  /* 0x000000243a003c24 */ /* 0x000fe8000f8e02ff */
[----:B-1----:R-:W-:Y:S05]  /*5c10*/  @P3 IMAD.WIDE R2, R0, 0x4, R2 ;  /* 0x0000000400023825 */ /* 0x002fea00078e0202 */
[----:B-----5:R1:W5:Y:S02]  /*5c20*/  @P3 LDG.E R33, desc[UR46][R2.64] ;  /* 0x0000002e02213981 */ /* 0x020364000c1e1900 */
[----:B-1----:R-:W2:Y:S02]  /*5c30*/  @!P3 LDC R33, c[0x0][0x8a0] ;  /* 0x00022800ff21bb82 */ /* 0x002ea40000000800 */
.L_x_93:
[----:B-----5:R-:W-:Y:S01]  /*5c40*/  FSETP.NEU.AND P3, PT, R35, RZ, PT ;  /* 0x000000ff2300720b */ /* 0x020fe20003f6d000 */
[----:B------:R-:W-:Y:S01]  /*5c50*/  IMAD.SHL.U32 R87, R68, 0x4, RZ ;  /* 0x0000000444577824 */ /* 0x000fe200078e00ff */
[----:B------:R-:W-:Y:S01]  /*5c60*/  SEL R4, RZ, 0xffffffff, P2 ;  /* 0xffffffffff047807 */ /* 0x000fe20001000000 */
[----:B------:R-:W-:Y:S01]  /*5c70*/  BSSY B1, `(.L_x_94) ;  /* 0x0000042000017945 */ /* 0x000fe20003800000 */
[----:B------:R-:W-:Y:S01]  /*5c80*/  @P1 LOP3.LUT P2, RZ, R64, 0xff, RZ, 0xc0, !PT ;  /* 0x000000ff40ff1812 */ /* 0x000fe2000784c0ff */
[----:B------:R-:W-:Y:S01]  /*5c90*/  VIADD R82, R87, UR48 ;  /* 0x0000003057527c36 */ /* 0x000fe20008000000 */
[----:B------:R-:W-:Y:S01]  /*5ca0*/  @P1 SEL R0, RZ, 0xffffffff, P3 ;  /* 0xffffffffff001807 */ /* 0x000fe20001800000 */
[----:B------:R-:W-:Y:S01]  /*5cb0*/  IMAD.MOV.U32 R88, RZ, RZ, 0x1 ;  /* 0x00000001ff587424 */ /* 0x000fe200078e00ff */
[----:B------:R-:W-:Y:S01]  /*5cc0*/  LEA R83, R31, UR48, 0x3 ;  /* 0x000000301f537c11 */ /* 0x000fe2000f8e18ff */
[----:B------:R-:W-:Y:S01]  /*5cd0*/  IMAD.MOV.U32 R86, RZ, RZ, RZ ;  /* 0x000000ffff567224 */ /* 0x000fe200078e00ff */
[----:B------:R-:W-:Y:S02]  /*5ce0*/  @P0 SEL R0, R4, R0, !P2 ;  /* 0x0000000004000207 */ /* 0x000fe40005000000 */
[----:B------:R-:W-:Y:S02]  /*5cf0*/  CS2R R46, SRZ ;  /* 0x00000000002e7805 */ /* 0x000fe4000001ff00 */
[----:B------:R-:W-:Y:S02]  /*5d00*/  SHF.L.U32 R2, R73, 0x1f, RZ ;  /* 0x0000001f49027819 */ /* 0x000fe400000006ff */
[----:B------:R-:W-:Y:S02]  /*5d10*/  CS2R R44, SRZ ;  /* 0x00000000002c7805 */ /* 0x000fe4000001ff00 */
[----:B------:R-:W-:Y:S02]  /*5d20*/  @P1 LOP3.LUT R0, R0, 0x1, RZ, 0xc0, !PT ;  /* 0x0000000100001812 */ /* 0x000fe400078ec0ff */
[----:B------:R-:W-:Y:S02]  /*5d30*/  CS2R R42, SRZ ;  /* 0x00000000002a7805 */ /* 0x000fe4000001ff00 */
[----:B------:R-:W-:Y:S02]  /*5d40*/  PLOP3.LUT P2, PT, PT, PT, UP1, 0x80, 0x8 ;  /* 0x000000000008781c */ /* 0x000fe40003f4f018 */
[----:B------:R-:W-:Y:S02]  /*5d50*/  CS2R R40, SRZ ;  /* 0x0000000000287805 */ /* 0x000fe4000001ff00 */
[----:B------:R-:W-:Y:S02]  /*5d60*/  ISETP.NE.U32.OR P6, PT, R0, 0x1, !P1 ;  /* 0x000000010000780c */ /* 0x000fe40004fc5470 */
[----:B------:R-:W-:Y:S02]  /*5d70*/  CS2R R50, SRZ ;  /* 0x0000000000327805 */ /* 0x000fe4000001ff00 */
[----:B------:R-:W-:Y:S02]  /*5d80*/  LEA.HI R34, R31, R31, RZ, 0x1 ;  /* 0x0000001f1f227211 */ /* 0x000fe400078f08ff */
[----:B------:R-:W-:Y:S02]  /*5d90*/  CS2R R48, SRZ ;  /* 0x0000000000307805 */ /* 0x000fe4000001ff00 */
[----:B------:R-:W-:Y:S02]  /*5da0*/  LOP3.LUT P4, R78, R64, 0xff, RZ, 0xc0, !PT ;  /* 0x000000ff404e7812 */ /* 0x000fe4000788c0ff */
[----:B------:R-:W-:Y:S02]  /*5db0*/  CS2R R54, SRZ ;  /* 0x0000000000367805 */ /* 0x000fe4000001ff00 */
[----:B------:R-:W-:Y:S02]  /*5dc0*/  SEL R3, RZ, 0xffffffff, P3 ;  /* 0xffffffffff037807 */ /* 0x000fe40001800000 */
[----:B------:R-:W-:Y:S02]  /*5dd0*/  CS2R R52, SRZ ;  /* 0x0000000000347805 */ /* 0x000fe4000001ff00 */
[----:B------:R-:W-:Y:S01]  /*5de0*/  P2R R80, PR, RZ, 0x40 ;  /* 0x00000040ff507803 */ /* 0x000fe20000000000 */
[----:B------:R-:W-:Y:S01]  /*5df0*/  VIADD R84, R82, 0x400 ;  /* 0x0000040052547836 */ /* 0x000fe20000000000 */
[----:B------:R-:W-:Y:S01]  /*5e00*/  @P2 SEL R3, R4, R3, !P4 ;  /* 0x0000000304032207 */ /* 0x000fe20006000000 */
[----:B------:R-:W-:Y:S01]  /*5e10*/  IMAD.IADD R81, R74, 0x1, R82 ;  /* 0x000000014a517824 */ /* 0x000fe200078e0252 */
[----:B------:R-:W-:Y:S02]  /*5e20*/  @P6 SHF.L.U32 R0, RZ, 0x1f, RZ ;  /* 0x0000001fff006819 */ /* 0x000fe400000006ff */
[----:B------:R-:W-:Y:S02]  /*5e30*/  LOP3.LUT R3, R3, 0x1, RZ, 0xc0, !PT ;  /* 0x0000000103037812 */ /* 0x000fe400078ec0ff */
[----:B------:R1:W3:Y:S02]  /*5e40*/  @P6 SYNCS.PHASECHK.TRANS64.TRYWAIT P1, [UR48+0x40], R0 ;  /* 0x00004000ff0065a7 */ /* 0x0002e40008021130 */
[----:B------:R-:W-:Y:S04]  /*5e50*/  ISETP.NE.U32.AND P5, PT, R3, 0x1, PT ;  /* 0x000000010300780c */ /* 0x000fe80003fa5070 */
[----:B------:R-:W-:Y:S01]  /*5e60*/  P2R R89, PR, RZ, 0x20 ;  /* 0x00000020ff597803 */ /* 0x000fe20000000000 */
[----:B------:R4:W2:Y:S01]  /*5e70*/  SYNCS.PHASECHK.TRANS64.TRYWAIT P0, [R83+URZ+0xb0], R2 ;  /* 0x0000b002530075a7 */ /* 0x0008a200080011ff */
[C---:B-1----:R-:W-:Y:S01]  /*5e80*/  IMAD.SHL.U32 R0, R34.reuse, 0x80, RZ ;  /* 0x0000008022007824 */ /* 0x042fe200078e00ff */
[----:B------:R-:W-:Y:S04]  /*5e90*/  LOP3.LUT R34, R34, 0xffe, RZ, 0xc0, !PT ;  /* 0x00000ffe22227812 */ /* 0x000fe800078ec0ff */
[----:B------:R-:W-:Y:S01]  /*5ea0*/  LOP3.LUT R0, R0, 0xffffff00, RZ, 0xc0, !PT ;  /* 0xffffff0000007812 */ /* 0x000fe200078ec0ff */
[----:B------:R-:W-:Y:S04]  /*5eb0*/  IMAD.IADD R34, R31, 0x1, -R34 ;  /* 0x000000011f227824 */ /* 0x000fe800078e0a22 */
[----:B------:R-:W-:Y:S04]  /*5ec0*/  IMAD.IADD R0, R32, 0x1, R0 ;  /* 0x0000000120007824 */ /* 0x000fe800078e0200 */
[----:B------:R-:W-:Y:S01]  /*5ed0*/  IMAD R34, R34, 0x100000, R0 ;  /* 0x0010000022227824 */ /* 0x000fe200078e0200 */
[----:B---3--:R-:W-:Y:S01]  /*5ee0*/  @P6 SEL R88, RZ, 0x1, !P1 ;  /* 0x00000001ff586807 */ /* 0x008fe20004800000 */
[----:B----4-:R-:W-:Y:S06]  /*5ef0*/  @!P6 BRA `(.L_x_95) ;  /* 0x000000000064e947 */ /* 0x010fec0003800000 */
[----:B------:R-:W-:Y:S01]  /*5f00*/  @P5 IMAD R5, R75, 0x4, R84 ;  /* 0x000000044b055824 */ /* 0x000fe200078e0254 */
[----:B------:R-:W-:Y:S01]  /*5f10*/  ISETP.NE.AND P1, PT, R88, RZ, PT ;  /* 0x000000ff5800720c */ /* 0x000fe20003f25270 */
[----:B------:R-:W-:Y:S01]  /*5f20*/  IMAD.MOV.U32 R46, RZ, RZ, RZ ;  /* 0x000000ffff2e7224 */ /* 0x000fe200078e00ff */
[----:B------:R-:W-:Y:S01]  /*5f30*/  BSSY B0, `(.L_x_96) ;  /* 0x000000d000007945 */ /* 0x000fe20003800000 */
[----:B------:R-:W-:Y:S01]  /*5f40*/  @P5 IMAD.IADD R4, R74, 0x1, R5 ;  /* 0x000000014a045824 */ /* 0x000fe200078e0205 */
[----:B------:R-:W-:Y:S02]  /*5f50*/  CS2R R42, SRZ ;  /* 0x00000000002a7805 */ /* 0x000fe4000001ff00 */
[----:B------:R-:W-:Y:S02]  /*5f60*/  CS2R R40, SRZ ;  /* 0x0000000000287805 */ /* 0x000fe4000001ff00 */
[----:B------:R-:W-:Y:S02]  /*5f70*/  CS2R R44, SRZ ;  /* 0x00000000002c7805 */ /* 0x000fe4000001ff00 */
[----:B------:R-:W-:Y:S02]  /*5f80*/  CS2R R54, SRZ ;  /* 0x0000000000367805 */ /* 0x000fe4000001ff00 */
[----:B------:R-:W-:Y:S02]  /*5f90*/  CS2R R52, SRZ ;  /* 0x0000000000347805 */ /* 0x000fe4000001ff00 */
[----:B------:R-:W-:Y:S02]  /*5fa0*/  CS2R R50, SRZ ;  /* 0x0000000000327805 */ /* 0x000fe4000001ff00 */
[----:B------:R-:W-:Y:S01]  /*5fb0*/  CS2R R48, SRZ ;  /* 0x0000000000307805 */ /* 0x000fe2000001ff00 */
[----:B------:R-:W-:Y:S06]  /*5fc0*/  @P1 BRA `(.L_x_97) ;  /* 0x00000000000c1947 */ /* 0x000fec0003800000 */
[----:B------:R-:W-:Y:S04]  /*5fd0*/  SHF.L.U32 R3, RZ, 0x1f, RZ ;  /* 0x0000001fff037819 */ /* 0x000fe800000006ff */
[----:B------:R-:W1:Y:S02]  /*5fe0*/  SYNCS.PHASECHK.TRANS64.TRYWAIT P1, [UR48+0x40], R3 ;  /* 0x00004003ff0075a7 */ /* 0x000e640008021130 */
[----:B-1----:R-:W-:Y:S05]  /*5ff0*/  @!P1 BRA `(.L_x_98) ;  /* 0x00000058009c9947 */ /* 0x002fea0003800000 */
.L_x_97:
[----:B------:R-:W-:Y:S05]  /*6000*/  BSYNC B0 ;  /* 0x0000000000007941 */ /* 0x000fea0003800000 */
.L_x_96:
[----:B------:R-:W-:Y:S01]  /*6010*/  ISETP.NE.AND P1, PT, R89, RZ, PT ;  /* 0x000000ff5900720c */ /* 0x000fe20003f25270 */
[----:B------:R-:W-:Y:S11]  /*6020*/  HFMA2 R86, -RZ, RZ, 0, 5.9604644775390625e-08 ;  /* 0x00000001ff567431 */ /* 0x000ff600000001ff */
[----:B------:R-:W-:Y:S01]  /*6030*/  @!UPT UIADD3 URZ, UPT, UPT, URZ, URZ, URZ ;  /* 0x000000fffffff290 */ /* 0x000fe2000fffe0ff */
[----:B------:R-:W-:Y:S05]  /*6040*/  @P1 WARPSYNC.ALL ;  /* 0x0000000000001948 */ /* 0x000fea0003800000 */
[----:B------:R3:W4:Y:S04]  /*6050*/  @P1 LDSM.16.M88.4 R40, [R5] ;  /* 0x000000000528183b */ /* 0x0007280000000200 */
[----:B------:R3:W1:Y:S04]  /*6060*/  @P1 LDSM.16.M88.4 R44, [R4] ;  /* 0x00000000042c183b */ /* 0x0006680000000200 */
[----:B------:R3:W1:Y:S04]  /*6070*/  @P1 LDSM.16.M88.4 R52, [R87+UR48+0x400] ;  /* 0x000400305734183b */ /* 0x0006680008000200 */
[----:B------:R3:W1:Y:S02]  /*6080*/  @P1 LDSM.16.M88.4 R48, [R81+0x400] ;  /* 0x000400005130183b */ /* 0x0006640000000200 */
.L_x_95:
[----:B------:R-:W-:Y:S05]  /*6090*/  BSYNC B1 ;  /* 0x0000000000017941 */ /* 0x000fea0003800000 */
.L_x_94:
[----:B-1----:R-:W-:Y:S04]  /*60a0*/  SHF.R.U32.HI R0, RZ, 0x15, R34 ;  /* 0x00000015ff007819 */ /* 0x002fe80000011622 */
[----:B------:R-:W-:Y:S01]  /*60b0*/  LOP3.LUT P1, RZ, R0, 0x3, R69, 0x48, !PT ;  /* 0x0000000300ff7812 */ /* 0x000fe20007824845 */
[----:B------:R-:W-:Y:S01]  /*60c0*/  @!UPT UIADD3 URZ, UPT, UPT, URZ, URZ, URZ ;  /* 0x000000fffffff290 */ /* 0x000fe2000fffe0ff */
[----:B--2---:R-:W-:Y:S11]  /*60d0*/  @P0 BRA `(.L_x_99) ;  /* 0x0000000000080947 */ /* 0x004ff60003800000 */
[----:B------:R-:W1:Y:S02]  /*60e0*/  SYNCS.PHASECHK.TRANS64.TRYWAIT P0, [R83+URZ+0xb0], R2 ;  /* 0x0000b002530075a7 */ /* 0x000e6400080011ff */
[----:B-1----:R-:W-:Y:S05]  /*60f0*/  @!P0 BRA `(.L_x_100) ;  /* 0x0000005800748947 */ /* 0x002fea0003800000 */
.L_x_99:
[----:B------:R-:W-:Y:S05]  /*6100*/  @!P1 BRA `(.L_x_101) ;  /* 0x0000000000409947 */ /* 0x000fea0003800000 */
[----:B------:R-:W3:Y:S01]  /*6110*/  LDCU.64 UR8, c[0x4][0x70] ;  /* 0x01000e00ff0877ac */ /* 0x000ee20008000a00 */
[----:B------:R-:W-:Y:S01]  /*6120*/  MOV R3, 0x0 ;  /* 0x0000000000037802 */ /* 0x000fe20000000f00 */
[----:B------:R-:W-:Y:S02]  /*6130*/  HFMA2 R12, -RZ, RZ, 0, 5.9604644775390625e-08 ;  /* 0x00000001ff0c7431 */ /* 0x000fe400000001ff */
[----:B------:R-:W-:Y:S02]  /*6140*/  IMAD.MOV.U32 R8, RZ, RZ, 0x192 ;  /* 0x00000192ff087424 */ /* 0x000fe400078e00ff */
[----:B------:R-:W-:Y:S01]  /*6150*/  IMAD.MOV.U32 R13, RZ, RZ, RZ ;  /* 0x000000ffff0d7224 */ /* 0x000fe200078e00ff */
[----:B------:R-:W2:Y:S01]  /*6160*/  LDCU.64 UR6, c[0x4][0x78] ;  /* 0x01000f00ff0677ac */ /* 0x000ea20008000a00 */
[----:B-1----:R-:W1:Y:S01]  /*6170*/  LDC.64 R2, c[0x4][R3] ;  /* 0x0100000003027b82 */ /* 0x002e620000000a00 */
[----:B------:R-:W5:Y:S01]  /*6180*/  LDCU.64 UR4, c[0x4][0x10] ;  /* 0x01000200ff0477ac */ /* 0x000f620008000a00 */
[----:B---3--:R-:W-:Y:S01]  /*6190*/  MOV R5, UR9 ;  /* 0x0000000900057c02 */ /* 0x008fe20008000f00 */
[----:B------:R-:W-:Y:S01]  /*61a0*/  IMAD.U32 R4, RZ, RZ, UR8 ;  /* 0x00000008ff047e24 */ /* 0x000fe2000f8e00ff */
[----:B--2---:R-:W-:Y:S01]  /*61b0*/  MOV R7, UR7 ;  /* 0x0000000700077c02 */ /* 0x004fe20008000f00 */
[----:B------:R-:W-:Y:S01]  /*61c0*/  IMAD.U32 R6, RZ, RZ, UR6 ;  /* 0x00000006ff067e24 */ /* 0x000fe2000f8e00ff */
[----:B-----5:R-:W-:Y:S01]  /*61d0*/  MOV R11, UR5 ;  /* 0x00000005000b7c02 */ /* 0x020fe20008000f00 */
[----:B------:R-:W-:Y:S02]  /*61e0*/  IMAD.U32 R10, RZ, RZ, UR4 ;  /* 0x00000004ff0a7e24 */ /* 0x000fe4000f8e00ff */
[----:B------:R-:W-:Y:S07]  /*61f0*/  LEPC R20, `(.L_x_101) ;  /* 0x000000001014794e */ /* 0x000fee0000000000 */
[----:B-1--4-:R-:W-:Y:S05]  /*6200*/  CALL.ABS.NOINC R2 ;  /* 0x0000000002007343 */ /* 0x012fea0003c00000 */
.L_x_101:
[----:B------:R-:W-:Y:S01]  /*6210*/  LOP3.LUT R20, R52, 0xffffe000, RZ, 0xc0, !PT ;  /* 0xffffe00034147812 */ /* 0x000fe200078ec0ff */
[----:B------:R-:W-:Y:S05]  /*6220*/  WARPSYNC.ALL ;  /* 0x0000000000007948 */ /* 0x000fea0003800000 */
[----:B------:R-:W-:Y:S01]  /*6230*/  R2UR UR4, R34 ;  /* 0x00000000220472ca */ /* 0x000fe200000e0000 */
[----:B------:R-:W-:Y:S01]  /*6240*/  IMAD.SHL.U32 R90, R75, 0x4, RZ ;  /* 0x000000044b5a7824 */ /* 0x000fe200078e00ff */
[----:B------:R-:W-:Y:S01]  /*6250*/  LOP3.LUT R21, R53, 0xffffe000, RZ, 0xc0, !PT ;  /* 0xffffe00035157812 */ /* 0x000fe200078ec0ff */
[----:B------:R-:W-:Y:S01]  /*6260*/  BSSY.RECONVERGENT B0, `(.L_x_102) ;  /* 0x0000059000007945 */ /* 0x000fe20003800200 */
[----:B------:R-:W-:Y:S02]  /*6270*/  ISETP.NE.AND P0, PT, R76, RZ, PT ;  /* 0x000000ff4c00720c */ /* 0x000fe40003f05270 */
[----:B------:R-:W-:Y:S05]  /*6280*/  IADD3 R84, PT, PT, R84, R90, RZ ;  /* 0x0000005a54547210 */ /* 0x000fea0007ffe0ff */
[----:B------:R-:W-:Y:S02]  /*6290*/  IMAD.IADD R85, R74, 0x1, R84 ;  /* 0x000000014a557824 */ /* 0x000fe400078e0254 */
[----:B---3--:R-:W2:Y:S02]  /*62a0*/  LDTM.16dp128bit.x8 R4, tmem[UR4] ;  /* 0x00000004000479ee */ /* 0x008ea40008180000 */
[C---:B--2---:R-:W-:Y:S01]  /*62b0*/  FMUL R0, R33.reuse, R4 ;  /* 0x0000000421007220 */ /* 0x044fe20000400000 */
[C---:B-1----:R-:W-:Y:S01]  /*62c0*/  FMUL R2, R33.reuse, R5 ;  /* 0x0000000521027220 */ /* 0x042fe20000400000 */
[C---:B------:R-:W-:Y:S01]  /*62d0*/  FMUL R3, R33.reuse, R6 ;  /* 0x0000000621037220 */ /* 0x040fe20000400000 */
[----:B------:R-:W-:Y:S01]  /*62e0*/  FMUL R4, R33, R8 ;  /* 0x0000000821047220 */ /* 0x000fe20000400000 */
[C---:B------:R-:W-:Y:S01]  /*62f0*/  FFMA R36, R35.reuse, R20, R0 ;  /* 0x0000001423247223 */ /* 0x040fe20000000000 */
[----:B------:R-:W-:Y:S01]  /*6300*/  LOP3.LUT R0, R54, 0xffffe000, RZ, 0xc0, !PT ;  /* 0xffffe00036007812 */ /* 0x000fe200078ec0ff */
[----:B------:R-:W-:Y:S01]  /*6310*/  FFMA R37, R35, R21, R2 ;  /* 0x0000001523257223 */ /* 0x000fe20000000002 */
[----:B------:R-:W-:Y:S01]  /*6320*/  LOP3.LUT R2, R55, 0xffffe000, RZ, 0xc0, !PT ;  /* 0xffffe00037027812 */ /* 0x000fe200078ec0ff */
[C---:B------:R-:W-:Y:S01]  /*6330*/  FMUL R5, R33.reuse, R9 ;  /* 0x0000000921057220 */ /* 0x040fe20000400000 */
[----:B------:R-:W-:Y:S01]  /*6340*/  F2FP.TF32.F32.PACK_B R36, R36 ;  /* 0x00000024ff24723e */ /* 0x000fe200024050ff */
[C---:B------:R-:W-:Y:S01]  /*6350*/  FMUL R8, R33.reuse, R12 ;  /* 0x0000000c21087220 */ /* 0x040fe20000400000 */
[----:B------:R-:W-:Y:S01]  /*6360*/  F2FP.TF32.F32.PACK_B R37, R37 ;  /* 0x00000025ff25723e */ /* 0x000fe200024050ff */
[C---:B------:R-:W-:Y:S01]  /*6370*/  FMUL R9, R33.reuse, R13 ;  /* 0x0000000d21097220 */ /* 0x040fe20000400000 */
[C---:B------:R-:W-:Y:S01]  /*6380*/  FMUL R12, R33.reuse, R16 ;  /* 0x00000010210c7220 */ /* 0x040fe20000400000 */
[----:B------:R-:W-:Y:S01]  /*6390*/  LOP3.LUT R16, R48, 0xffffe000, RZ, 0xc0, !PT ;  /* 0xffffe00030107812 */ /* 0x000fe200078ec0ff */
[C---:B------:R-:W-:Y:S01]  /*63a0*/  FMUL R7, R33.reuse, R7 ;  /* 0x0000000721077220 */ /* 0x040fe20000400000 */
[----:B------:R-:W-:Y:S01]  /*63b0*/  FMUL R13, R33, R17 ;  /* 0x00000011210d7220 */ /* 0x000fe20000400000 */
[----:B------:R-:W-:Y:S01]  /*63c0*/  LOP3.LUT R17, R49, 0xffffe000, RZ, 0xc0, !PT ;  /* 0xffffe00031117812 */ /* 0x000fe200078ec0ff */
[----:B------:R-:W-:Y:S01]  /*63d0*/  FFMA R38, R35, R0, R3 ;  /* 0x0000000023267223 */ /* 0x000fe20000000003 */
[----:B------:R-:W-:Y:S01]  /*63e0*/  LOP3.LUT R0, R50, 0xffffe000, RZ, 0xc0, !PT ;  /* 0xffffe00032007812 */ /* 0x000fe200078ec0ff */
[----:B------:R-:W-:Y:S01]  /*63f0*/  FMUL R6, R33, R10 ;  /* 0x0000000a21067220 */ /* 0x000fe20000400000 */
[----:B----4-:R-:W-:Y:S01]  /*6400*/  LOP3.LUT R3, R41, 0xffffe000, RZ, 0xc0, !PT ;  /* 0xffffe00029037812 */ /* 0x010fe200078ec0ff */
[----:B------:R-:W-:Y:S01]  /*6410*/  FFMA R39, R35, R2, R7 ;  /* 0x0000000223277223 */ /* 0x000fe20000000007 */
[----:B------:R-:W-:Y:S01]  /*6420*/  LOP3.LUT R2, R51, 0xffffe000, RZ, 0xc0, !PT ;  /* 0xffffe00033027812 */ /* 0x000fe200078ec0ff */
[C---:B------:R-:W-:Y:S01]  /*6430*/  FFMA R4, R35.reuse, R16, R4 ;  /* 0x0000001023047223 */ /* 0x040fe20000000004 */
[----:B------:R-:W-:Y:S01]  /*6440*/  LOP3.LUT R16, R42, 0xffffe000, RZ, 0xc0, !PT ;  /* 0xffffe0002a107812 */ /* 0x000fe200078ec0ff */
[C---:B------:R-:W-:Y:S01]  /*6450*/  FFMA R5, R35.reuse, R17, R5 ;  /* 0x0000001123057223 */ /* 0x040fe20000000005 */
[----:B------:R-:W-:Y:S01]  /*6460*/  F2FP.TF32.F32.PACK_B R38, R38 ;  /* 0x00000026ff26723e */ /* 0x000fe200024050ff */
[----:B------:R-:W-:Y:S01]  /*6470*/  FFMA R6, R35, R0, R6 ;  /* 0x0000000023067223 */ /* 0x000fe20000000006 */
[----:B------:R-:W-:Y:S01]  /*6480*/  LOP3.LUT R0, R40, 0xffffe000, RZ, 0xc0, !PT ;  /* 0xffffe00028007812 */ /* 0x000fe200078ec0ff */
[C---:B------:R-:W-:Y:S01]  /*6490*/  FMUL R11, R33.reuse, R11 ;  /* 0x0000000b210b7220 */ /* 0x040fe20000400000 */
[----:B------:R-:W-:Y:S01]  /*64a0*/  F2FP.TF32.F32.PACK_B R39, R39 ;  /* 0x00000027ff27723e */ /* 0x000fe200024050ff */
[----:B------:R-:W-:Y:S01]  /*64b0*/  FMUL R10, R33, R14 ;  /* 0x0000000e210a7220 */ /* 0x000fe20000400000 */
[----:B------:R-:W-:Y:S01]  /*64c0*/  F2FP.TF32.F32.PACK_B R4, R4 ;  /* 0x00000004ff04723e */ /* 0x000fe200024050ff */
[----:B------:R-:W-:Y:S01]  /*64d0*/  FFMA R7, R35, R2, R11 ;  /* 0x0000000223077223 */ /* 0x000fe2000000000b */
[----:B------:R-:W-:Y:S01]  /*64e0*/  LOP3.LUT R2, R43, 0xffffe000, RZ, 0xc0, !PT ;  /* 0xffffe0002b027812 */ /* 0x000fe200078ec0ff */
[----:B------:R-:W-:Y:S01]  /*64f0*/  FFMA R8, R35, R0, R8 ;  /* 0x0000000023087223 */ /* 0x000fe20000000008 */
[----:B------:R-:W-:Y:S01]  /*6500*/  LOP3.LUT R0, R44, 0xffffe000, RZ, 0xc0, !PT ;  /* 0xffffe0002c007812 */ /* 0x000fe200078ec0ff */
[----:B------:R1:W-:Y:S01]  /*6510*/  STSM.16.M88.4 [R82+0x400], R36 ;  /* 0x0004002452007844 */ /* 0x0003e20000000200 */
[----:B------:R-:W-:Y:S01]  /*6520*/  F2FP.TF32.F32.PACK_B R5, R5 ;  /* 0x00000005ff05723e */ /* 0x000fe200024050ff */
[----:B------:R-:W-:Y:S01]  /*6530*/  FMUL R15, R33, R15 ;  /* 0x0000000f210f7220 */ /* 0x000fe20000400000 */
[----:B------:R-:W-:Y:S01]  /*6540*/  F2FP.TF32.F32.PACK_B R6, R6 ;  /* 0x00000006ff06723e */ /* 0x000fe200024050ff */
[C---:B------:R-:W-:Y:S01]  /*6550*/  FFMA R9, R35.reuse, R3, R9 ;  /* 0x0000000323097223 */ /* 0x040fe20000000009 */
[C---:B------:R-:W-:Y:S01]  /*6560*/  FFMA R10, R35.reuse, R16, R10 ;  /* 0x00000010230a7223 */ /* 0x040fe2000000000a */
[----:B------:R-:W-:Y:S01]  /*6570*/  FFMA R11, R35, R2, R15 ;  /* 0x00000002230b7223 */ /* 0x000fe2000000000f */
[----:B------:R-:W-:Y:S01]  /*6580*/  LOP3.LUT R2, R45, 0xffffe000, RZ, 0xc0, !PT ;  /* 0xffffe0002d027812 */ /* 0x000fe200078ec0ff */
[----:B------:R-:W-:Y:S01]  /*6590*/  FFMA R12, R35, R0, R12 ;  /* 0x00000000230c7223 */ /* 0x000fe2000000000c */
[----:B------:R-:W-:Y:S01]  /*65a0*/  LOP3.LUT R3, R46, 0xffffe000, RZ, 0xc0, !PT ;  /* 0xffffe0002e037812 */ /* 0x000fe200078ec0ff */
[----:B------:R-:W-:Y:S01]  /*65b0*/  FMUL R14, R33, R18 ;  /* 0x00000012210e7220 */ /* 0x000fe20000400000 */
[----:B------:R-:W-:Y:S01]  /*65c0*/  LOP3.LUT R0, R47, 0xffffe000, RZ, 0xc0, !PT ;  /* 0xffffe0002f007812 */ /* 0x000fe200078ec0ff */
[----:B------:R-:W-:Y:S01]  /*65d0*/  FMUL R19, R33, R19 ;  /* 0x0000001321137220 */ /* 0x000fe20000400000 */
[----:B------:R-:W-:Y:S01]  /*65e0*/  F2FP.TF32.F32.PACK_B R7, R7 ;  /* 0x00000007ff07723e */ /* 0x000fe200024050ff */
[C---:B------:R-:W-:Y:S01]  /*65f0*/  FFMA R13, R35.reuse, R2, R13 ;  /* 0x00000002230d7223 */ /* 0x040fe2000000000d */
[C---:B------:R-:W-:Y:S01]  /*6600*/  FFMA R14, R35.reuse, R3, R14 ;  /* 0x00000003230e7223 */ /* 0x040fe2000000000e */
[----:B------:R-:W-:Y:S01]  /*6610*/  FFMA R15, R35, R0, R19 ;  /* 0x00000000230f7223 */ /* 0x000fe20000000013 */
[----:B------:R-:W-:Y:S01]  /*6620*/  F2FP.TF32.F32.PACK_B R8, R8 ;  /* 0x00000008ff08723e */ /* 0x000fe200024050ff */
[----:B------:R1:W-:Y:S01]  /*6630*/  STSM.16.M88.4 [R81+0x400], R4 ;  /* 0x0004000451007844 */ /* 0x0003e20000000200 */
[----:B------:R-:W-:Y:S02]  /*6640*/  F2FP.TF32.F32.PACK_B R9, R9 ;  /* 0x00000009ff09723e */ /* 0x000fe400024050ff */
[----:B------:R-:W-:Y:S02]  /*6650*/  F2FP.TF32.F32.PACK_B R10, R10 ;  /* 0x0000000aff0a723e */ /* 0x000fe400024050ff */
[----:B------:R-:W-:Y:S02]  /*6660*/  F2FP.TF32.F32.PACK_B R11, R11 ;  /* 0x0000000bff0b723e */ /* 0x000fe400024050ff */
[----:B------:R-:W-:Y:S02]  /*6670*/  F2FP.TF32.F32.PACK_B R12, R12 ;  /* 0x0000000cff0c723e */ /* 0x000fe400024050ff */
[----:B------:R-:W-:Y:S01]  /*6680*/  F2FP.TF32.F32.PACK_B R13, R13 ;  /* 0x0000000dff0d723e */ /* 0x000fe200024050ff */
[----:B------:R1:W-:Y:S01]  /*6690*/  STSM.16.M88.4 [R84], R8 ;  /* 0x0000000854007844 */ /* 0x0003e20000000200 */
[----:B------:R-:W-:Y:S02]  /*66a0*/  F2FP.TF32.F32.PACK_B R14, R14 ;  /* 0x0000000eff0e723e */ /* 0x000fe400024050ff */
[----:B------:R-:W-:Y:S05]  /*66b0*/  F2FP.TF32.F32.PACK_B R15, R15 ;  /* 0x0000000fff0f723e */ /* 0x000fea00024050ff */
[----:B------:R1:W-:Y:S01]  /*66c0*/  STSM.16.M88.4 [R85], R12 ;  /* 0x0000000c55007844 */ /* 0x0003e20000000200 */
[----:B------:R-:W-:Y:S01]  /*66d0*/  @!PT LDS RZ, [RZ] ;  /* 0x00000000fffff984 */ /* 0x000fe20000000800 */
[----:B------:R-:W-:Y:S01]  /*66e0*/  @!PT LDS RZ, [RZ] ;  /* 0x00000000fffff984 */ /* 0x000fe20000000800 */
[----:B------:R-:W-:Y:S01]  /*66f0*/  @!PT LDS RZ, [RZ] ;  /* 0x00000000fffff984 */ /* 0x000fe20000000800 */
[----:B------:R-:W-:Y:S01]  /*6700*/  @!PT LDS RZ, [RZ] ;  /* 0x00000000fffff984 */ /* 0x000fe20000000800 */
[----:B------:R2:W-:Y:S07]  /*6710*/  MEMBAR.ALL.CTA ;  /* 0x0000000000007992 */ /* 0x0005ee0000008000 */
[----:B--2---:R-:W2:Y:S02]  /*6720*/  FENCE.VIEW.ASYNC.S ;  /* 0x00000000000073c6 */ /* 0x004ea40000000000 */
[----:B--2---:R-:W-:Y:S06]  /*6730*/  BAR.SYNC.DEFER_BLOCKING 0x1, 0x80 ;  /* 0x0042000000007b1d */ /* 0x004fec0000010000 */
[----:B------:R-:W-:Y:S05]  /*6740*/  @P0 BRA `(.L_x_103) ;  /* 0x0000000000280947 */ /* 0x000fea0003800000 */
[----:B------:R-:W-:Y:S02]  /*6750*/  UIADD3 UR4, UPT, UPT, UR48, 0x400, URZ ;  /* 0x0000040030047890 */ /* 0x000fe4000fffe0ff */
[----:B------:R-:W-:Y:S01]  /*6760*/  UIADD3 UR6, UP0, UPT, UR52, 0x680, URZ ;  /* 0x0000068034067890 */ /* 0x000fe2000ff1e0ff */
[----:B------:R-:W-:Y:S03]  /*6770*/  UMOV UR43, UR36 ;  /* 0x00000024002b7c82 */ /* 0x000fe60008000000 */
[----:B------:R-:W-:Y:S01]  /*6780*/  MOV R70, UR4 ;  /* 0x0000000400467c02 */ /* 0x000fe20008000f00 */
[----:B------:R-:W-:Y:S03]  /*6790*/  UIADD3.X UR7, UPT, UPT, URZ, UR53, URZ, UP0, !UPT ;  /* 0x00000035ff077290 */ /* 0x000fe600087fe4ff */
[----:B------:R-:W-:Y:S11]  /*67a0*/  R2UR UR40, R70 ;  /* 0x00000000462872ca */ /* 0x000ff600000e0000 */
[----:B------:R-:W-:Y:S02]  /*67b0*/  @!UPT UIADD3 URZ, UPT, UPT, URZ, URZ, URZ ;  /* 0x000000fffffff290 */ /* 0x000fe4000fffe0ff */
[----:B------:R2:W-:Y:S01]  /*67c0*/  UTMASTG.3D [UR40], [UR6] ;  /* 0x00000028060073b5 */ /* 0x0005e20008010000 */
[----:B------:R0:W-:Y:S01]  /*67d0*/  UTMACMDFLUSH ;  /* 0x00000000000079b7 */ /* 0x0001e20000000000 */
[----:B--2---:R-:W-:Y:S04]  /*67e0*/  DEPBAR.LE SB0, 0x1 ;  /* 0x000080400000791a */ /* 0x004fe80000000000 */
.L_x_103:
[----:B------:R-:W-:Y:S05]  /*67f0*/  BSYNC.RECONVERGENT B0 ;  /* 0x0000000000007941 */ /* 0x000fea0003800200 */
.L_x_102:
[----:B------:R-:W-:Y:S01]  /*6800*/  BAR.SYNC.DEFER_BLOCKING 0x1, 0x80 ;  /* 0x0042000000007b1d */ /* 0x000fe20000010000 */
[----:B------:R-:W-:Y:S01]  /*6810*/  ISETP.NE.AND P1, PT, R80, RZ, PT ;  /* 0x000000ff5000720c */ /* 0x000fe20003f25270 */
[----:B------:R-:W-:Y:S01]  /*6820*/  UISETP.NE.AND UP0, UPT, UR49, URZ, UPT ;  /* 0x000000ff3100728c */ /* 0x000fe2000bf05270 */
[----:B------:R-:W-:Y:S11]  /*6830*/  LEA R2, R86, UR48, 0x3 ;  /* 0x0000003056027c11 */ /* 0x000ff6000f8e18ff */
[----:B------:R-:W-:Y:S01]  /*6840*/  @P1 SHF.L.U32 R3, RZ, 0x1f, RZ ;  /* 0x0000001fff031819 */ /* 0x000fe200000006ff */
[----:B------:R-:W-:Y:S06]  /*6850*/  BRA.U !UP0, `(.L_x_104) ;  /* 0x0000000108247547 */ /* 0x000fec000b800000 */
[----:B-1----:R-:W-:Y:S01]  /*6860*/  IMAD.U32 R4, RZ, RZ, UR51 ;  /* 0x00000033ff047e24 */ /* 0x002fe2000f8e00ff */
[----:B------:R-:W-:Y:S01]  /*6870*/  MOV R0, UR37 ;  /* 0x0000002500007c02 */ /* 0x000fe20008000f00 */
[----:B------:R-:W-:Y:S03]  /*6880*/  UIADD3 UR51, UPT, UPT, UR51, 0x1, URZ ;  /* 0x0000000133337890 */ /* 0x000fe6000fffe0ff */
[----:B------:R-:W-:Y:S01]  /*6890*/  @P1 LEA R4, R4, UR48, 0x3 ;  /* 0x0000003004041c11 */ /* 0x000fe2000f8e18ff */
[----:B------:R-:W-:Y:S04]  /*68a0*/  UISETP.NE.AND UP0, UPT, UR51, 0x4, UPT ;  /* 0x000000043300788c */ /* 0x000fe8000bf05270 */
[----:B------:R-:W-:Y:S01]  /*68b0*/  @P1 VIADD R4, R4, 0x60 ;  /* 0x0000006004041836 */ /* 0x000fe20000000000 */
[----:B------:R-:W-:Y:S04]  /*68c0*/  USEL UR51, UR51, URZ, UP0 ;  /* 0x000000ff33337287 */ /* 0x000fe80008000000 */
[----:B------:R-:W-:Y:S04]  /*68d0*/  @P1 PRMT R0, R0, 0x654, R4 ;  /* 0x0000065400001816 */ /* 0x000fe80000000004 */
[----:B------:R2:W-:Y:S04]  /*68e0*/  @P1 SYNCS.ARRIVE.TRANS64.RED.A1T0 RZ, [R0+URZ], RZ ;  /* 0x000000ff00ff19a7 */ /* 0x0005e800081004ff */
.L_x_104:
[----:B------:R-:W3:Y:S01]  /*68f0*/  @P1 SYNCS.PHASECHK.TRANS64.TRYWAIT P0, [R2+URZ+0x40], R3 ;  /* 0x00004003020015a7 */ /* 0x000ee200080011ff */
[----:B------:R-:W-:Y:S01]  /*6900*/  BSSY B1, `(.L_x_105) ;  /* 0x0000017000017945 */ /* 0x000fe20003800000 */
[----:B---3--:R-:W-:Y:S03]  /*6910*/  @P1 SEL R88, RZ, 0x1, !P0 ;  /* 0x00000001ff581807 */ /* 0x008fe60004000000 */
[----:B------:R-:W-:Y:S05]  /*6920*/  @!P1 BRA `(.L_x_106) ;  /* 0x0000000000509947 */ /* 0x000fea0003800000 */
[----:B------:R-:W-:Y:S01]  /*6930*/  ISETP.NE.AND P1, PT, R89, RZ, PT ;  /* 0x000000ff5900720c */ /* 0x000fe20003f25270 */
[----:B------:R-:W-:Y:S01]  /*6940*/  BSSY B0, `(.L_x_107) ;  /* 0x000000a000007945 */ /* 0x000fe20003800000 */
[----:B------:R-:W-:Y:S11]  /*6950*/  ISETP.NE.AND P0, PT, R88, RZ, PT ;  /* 0x000000ff5800720c */ /* 0x000ff60003f05270 */
[----:B-1----:R-:W-:Y:S04]  /*6960*/  @P1 IMAD R5, R86, 0x2000, R87 ;  /* 0x0000200056051824 */ /* 0x002fe800078e0257 */
[----:B------:R-:W-:Y:S05]  /*6970*/  @P1 VIADD R4, R5, UR48 ;  /* 0x0000003005041c36 */ /* 0x000fea0008000000 */
[----:B------:R-:W-:Y:S01]  /*6980*/  @P1 IADD3 R3, PT, PT, R90, R4, RZ ;  /* 0x000000045a031210 */ /* 0x000fe20007ffe0ff */
[----:B------:R-:W-:Y:S01]  /*6990*/  @P1 IMAD.IADD R4, R74, 0x1, R4 ;  /* 0x000000014a041824 */ /* 0x000fe200078e0204 */
[----:B------:R-:W-:Y:S06]  /*69a0*/  @P0 BRA `(.L_x_108) ;  /* 0x00000000000c0947 */ /* 0x000fec0003800000 */
[----:B--2---:R-:W-:Y:S04]  /*69b0*/  SHF.L.U32 R0, RZ, 0x1f, RZ ;  /* 0x0000001fff007819 */ /* 0x004fe800000006ff */
[----:B------:R-:W1:Y:S02]  /*69c0*/  SYNCS.PHASECHK.TRANS64.TRYWAIT P0, [R2+URZ+0x40], R0 ;  /* 0x00004000020075a7 */ /* 0x000e6400080011ff */
[----:B-1----:R-:W-:Y:S05]  /*69d0*/  @!P0 BRA `(.L_x_109) ;  /* 0x0000005000508947 */ /* 0x002fea0003800000 */
.L_x_108:
[----:B------:R-:W-:Y:S05]  /*69e0*/  BSYNC B0 ;  /* 0x0000000000007941 */ /* 0x000fea0003800000 */
.L_x_107:
[----:B------:R-:W-:Y:S02]  /*69f0*/  ISETP.NE.AND P0, PT, R89, RZ, PT ;  /* 0x000000ff5900720c */ /* 0x000fe40003f05270 */
[----:B------:R-:W-:Y:S11]  /*6a00*/  IADD3 R86, PT, PT, R86, 0x1, RZ ;  /* 0x0000000156567810 */ /* 0x000ff60007ffe0ff */
[----:B-12---:R-:W-:Y:S01]  /*6a10*/  @P0 IMAD.IADD R0, R74, 0x1, R3 ;  /* 0x000000014a000824 */ /* 0x006fe200078e0203 */
[----:B------:R-:W-:Y:S05]  /*6a20*/  @P0 WARPSYNC.ALL ;  /* 0x0000000000000948 */ /* 0x000fea0003800000 */
[----:B------:R3:W4:Y:S04]  /*6a30*/  @P0 LDSM.16.M88.4 R52, [R5+UR48+0x400] ;  /* 0x000400300534083b */ /* 0x0007280008000200 */
[----:B------:R3:W1:Y:S04]  /*6a40*/  @P0 LDSM.16.M88.4 R48, [R4+0x400] ;  /* 0x000400000430083b */ /* 0x0006680000000200 */
[----:B------:R3:W2:Y:S04]  /*6a50*/  @P0 LDSM.16.M88.4 R40, [R3+0x400] ;  /* 0x000400000328083b */ /* 0x0006a80000000200 */
[----:B------:R3:W1:Y:S02]  /*6a60*/  @P0 LDSM.16.M88.4 R44, [R0+0x400] ;  /* 0x00040000002c083b */ /* 0x0006640000000200 */
.L_x_106:
[----:B------:R-:W-:Y:S05]  /*6a70*/  BSYNC B1 ;  /* 0x0000000000017941 */ /* 0x000fea0003800000 */
.L_x_105:
[----:B--23--:R-:W-:Y:S05]  /*6a80*/  VIADD R0, R34, 0x20 ;  /* 0x0000002022007836 */ /* 0x00cfea0000000000 */
[----:B------:R-:W-:Y:S04]  /*6a90*/  SHF.R.U32.HI R0, RZ, 0x15, R0 ;  /* 0x00000015ff007819 */ /* 0x000fe80000011600 */
[----:B------:R-:W-:Y:S11]  /*6aa0*/  LOP3.LUT P0, RZ, R0, 0x3, R69, 0x48, !PT ;  /* 0x0000000300ff7812 */ /* 0x000ff60007804845 */
[----:B------:R-:W-:Y:S02]  /*6ab0*/  @!UPT UIADD3 URZ, UPT, UPT, URZ, URZ, URZ ;  /* 0x000000fffffff290 */ /* 0x000fe4000fffe0ff */
[----:B------:R-:W-:Y:S05]  /*6ac0*/  @!P0 BRA `(.L_x_110) ;  /* 0x0000000000408947 */ /* 0x000fea0003800000 */
[----:B------:R-:W2:Y:S01]  /*6ad0*/  LDCU.64 UR8, c[0x4][0x70] ;  /* 0x01000e00ff0877ac */ /* 0x000ea20008000a00 */
[----:B------:R-:W-:Y:S01]  /*6ae0*/  MOV R3, 0x0 ;  /* 0x0000000000037802 */ /* 0x000fe20000000f00 */
[----:B-1----:R-:W-:Y:S02]  /*6af0*/  HFMA2 R12, -RZ, RZ, 0, 5.9604644775390625e-08 ;  /* 0x00000001ff0c7431 */ /* 0x002fe400000001ff */
[----:B------:R-:W-:Y:S02]  /*6b00*/  IMAD.MOV.U32 R8, RZ, RZ, 0x192 ;  /* 0x00000192ff087424 */ /* 0x000fe400078e00ff */
[----:B------:R-:W-:Y:S01]  /*6b10*/  IMAD.MOV.U32 R13, RZ, RZ, RZ ;  /* 0x000000ffff0d7224 */ /* 0x000fe200078e00ff */
[----:B------:R-:W1:Y:S01]  /*6b20*/  LDCU.64 UR6, c[0x4][0x78] ;  /* 0x01000f00ff0677ac */ /* 0x000e620008000a00 */
[----:B------:R-:W3:Y:S01]  /*6b30*/  LDC.64 R2, c[0x4][R3] ;  /* 0x0100000003027b82 */ /* 0x000ee20000000a00 */
[----:B------:R-:W5:Y:S01]  /*6b40*/  LDCU.64 UR4, c[0x4][0x10] ;  /* 0x01000200ff0477ac */ /* 0x000f620008000a00 */
[----:B--2---:R-:W-:Y:S01]  /*6b50*/  MOV R5, UR9 ;  /* 0x0000000900057c02 */ /* 0x004fe20008000f00 */
[----:B------:R-:W-:Y:S01]  /*6b60*/  IMAD.U32 R4, RZ, RZ, UR8 ;  /* 0x00000008ff047e24 */ /* 0x000fe2000f8e00ff */
[----:B-1----:R-:W-:Y:S01]  /*6b70*/  MOV R7, UR7 ;  /* 0x0000000700077c02 */ /* 0x002fe20008000f00 */
[----:B------:R-:W-:Y:S01]  /*6b80*/  IMAD.U32 R6, RZ, RZ, UR6 ;  /* 0x00000006ff067e24 */ /* 0x000fe2000f8e00ff */
[----:B-----5:R-:W-:Y:S01]  /*6b90*/  MOV R11, UR5 ;  /* 0x00000005000b7c02 */ /* 0x020fe20008000f00 */
[----:B------:R-:W-:Y:S02]  /*6ba0*/  IMAD.U32 R10, RZ, RZ, UR4 ;  /* 0x00000004ff0a7e24 */ /* 0x000fe4000f8e00ff */
[----:B------:R-:W-:Y:S07]  /*6bb0*/  LEPC R20, `(.L_x_110) ;  /* 0x000000001014794e */ /* 0x000fee0000000000 */
[----:B---34-:R-:W-:Y:S05]  /*6bc0*/  CALL.ABS.NOINC R2 ;  /* 0x0000000002007343 */ /* 0x018fea0003c00000 */
.L_x_110:
[----:B------:R-:W-:Y:S01]  /*6bd0*/  ISETP.NE.AND P6, PT, R80, RZ, PT ;  /* 0x000000ff5000720c */ /* 0x000fe20003fc5270 */
[----:B------:R-:W-:Y:S05]  /*6be0*/  WARPSYNC.ALL ;  /* 0x0000000000007948 */ /* 0x000fea0003800000 */
[----:B------:R-:W-:Y:S01]  /*6bf0*/  R2UR UR4, R34 ;  /* 0x00000000220472ca */ /* 0x000fe200000e0000 */
[----:B------:R-:W-:Y:S01]  /*6c00*/  IMAD.U32 R0, RZ, RZ, UR51 ;  /* 0x00000033ff007e24 */ /* 0x000fe2000f8e00ff */
[----:B----4-:R-:W-:Y:S01]  /*6c10*/  LOP3.LUT R20, R52, 0xffffe000, RZ, 0xc0, !PT ;  /* 0xffffe00034147812 */ /* 0x010fe200078ec0ff */
[----:B------:R-:W-:Y:S01]  /*6c20*/  IMAD.U32 R21, RZ, RZ, UR37 ;  /* 0x00000025ff157e24 */ /* 0x000fe2000f8e00ff */
[----:B------:R-:W-:Y:S01]  /*6c30*/  ISETP.NE.AND P0, PT, R76, RZ, PT ;  /* 0x000000ff4c00720c */ /* 0x000fe20003f05270 */
[----:B------:R-:W-:Y:S02]  /*6c40*/  BSSY.RECONVERGENT B0, `(.L_x_111) ;  /* 0x000005b000007945 */ /* 0x000fe40003800200 */
[----:B------:R-:W-:Y:S05]  /*6c50*/  @P6 LEA R0, R0, UR48, 0x3 ;  /* 0x0000003000006c11 */ /* 0x000fea000f8e18ff */
[----:B------:R-:W-:Y:S01]  /*6c60*/  @P6 VIADD R0, R0, 0x60 ;  /* 0x0000006000006836 */ /* 0x000fe20000000000 */
[----:B-1----:R-:W1:Y:S04]  /*6c70*/  LDTM.16dp128bit.x8 R4, tmem[UR4+0x20] ;  /* 0x00002004000479ee */ /* 0x002e680008180000 */
[----:B------:R-:W-:Y:S01]  /*6c80*/  @P6 PRMT R21, R21, 0x654, R0 ;  /* 0x0000065415156816 */ /* 0x000fe20000000000 */
[C---:B-1----:R-:W-:Y:S01]  /*6c90*/  FMUL R0, R33.reuse, R4 ;  /* 0x0000000421007220 */ /* 0x042fe20000400000 */
[C---:B------:R-:W-:Y:S01]  /*6ca0*/  FMUL R4, R33.reuse, R8 ;  /* 0x0000000821047220 */ /* 0x040fe20000400000 */
[C---:B------:R-:W-:Y:S01]  /*6cb0*/  FMUL R8, R33.reuse, R12 ;  /* 0x0000000c21087220 */ /* 0x040fe20000400000 */
[----:B------:R-:W-:Y:S01]  /*6cc0*/  FMUL R12, R33, R16 ;  /* 0x00000010210c7220 */ /* 0x000fe20000400000 */
[----:B------:R-:W-:Y:S01]  /*6cd0*/  LOP3.LUT R16, R53, 0xffffe000, RZ, 0xc0, !PT ;  /* 0xffffe00035107812 */ /* 0x000fe200078ec0ff */
[C---:B------:R-:W-:Y:S01]  /*6ce0*/  FMUL R2, R33.reuse, R5 ;  /* 0x0000000521027220 */ /* 0x040fe20000400000 */
[C---:B------:R-:W-:Y:S01]  /*6cf0*/  FMUL R3, R33.reuse, R6 ;  /* 0x0000000621037220 */ /* 0x040fe20000400000 */
[----:B------:R-:W-:Y:S01]  /*6d00*/  FMUL R5, R33, R9 ;  /* 0x0000000921057220 */ /* 0x000fe20000400000 */
[----:B------:R-:W-:Y:S01]  /*6d10*/  FFMA R36, R35, R20, R0 ;  /* 0x0000001423247223 */ /* 0x000fe20000000000 */
[----:B------:R-:W-:Y:S01]  /*6d20*/  LOP3.LUT R0, R54, 0xffffe000, RZ, 0xc0, !PT ;  /* 0xffffe00036007812 */ /* 0x000fe200078ec0ff */
[C---:B------:R-:W-:Y:S01]  /*6d30*/  FMUL R6, R33.reuse, R10 ;  /* 0x0000000a21067220 */ /* 0x040fe20000400000 */
[C---:B------:R-:W-:Y:S01]  /*6d40*/  FMUL R9, R33.reuse, R13 ;  /* 0x0000000d21097220 */ /* 0x040fe20000400000 */
[C---:B------:R-:W-:Y:S01]  /*6d50*/  FMUL R10, R33.reuse, R14 ;  /* 0x0000000e210a7220 */ /* 0x040fe20000400000 */
[----:B------:R-:W-:Y:S01]  /*6d60*/  F2FP.TF32.F32.PACK_B R36, R36 ;  /* 0x00000024ff24723e */ /* 0x000fe200024050ff */
[----:B------:R-:W-:Y:S01]  /*6d70*/  FMUL R13, R33, R17 ;  /* 0x00000011210d7220 */ /* 0x000fe20000400000 */
[----:B------:R-:W-:Y:S01]  /*6d80*/  LOP3.LUT R17, R55, 0xffffe000, RZ, 0xc0, !PT ;  /* 0xffffe00037117812 */ /* 0x000fe200078ec0ff */
[----:B------:R-:W-:Y:S01]  /*6d90*/  FMUL R14, R33, R18 ;  /* 0x00000012210e7220 */ /* 0x000fe20000400000 */
[----:B------:R-:W-:Y:S01]  /*6da0*/  LOP3.LUT R18, R48, 0xffffe000, RZ, 0xc0, !PT ;  /* 0xffffe00030127812 */ /* 0x000fe200078ec0ff */
[----:B------:R-:W-:Y:S01]  /*6db0*/  FFMA R37, R35, R16, R2 ;  /* 0x0000001023257223 */ /* 0x000fe20000000002 */
[----:B------:R-:W-:Y:S01]  /*6dc0*/  LOP3.LUT R2, R49, 0xffffe000, RZ, 0xc0, !PT ;  /* 0xffffe00031027812 */ /* 0x000fe200078ec0ff */
[----:B------:R-:W-:Y:S01]  /*6dd0*/  FMUL R7, R33, R7 ;  /* 0x0000000721077220 */ /* 0x000fe20000400000 */
[----:B------:R-:W-:Y:S01]  /*6de0*/  LOP3.LUT R16, R41, 0xffffe000, RZ, 0xc0, !PT ;  /* 0xffffe00029107812 */ /* 0x000fe200078ec0ff */
[C---:B------:R-:W-:Y:S01]  /*6df0*/  FFMA R38, R35.reuse, R0, R3 ;  /* 0x0000000023267223 */ /* 0x040fe20000000003 */
[----:B------:R-:W-:Y:S01]  /*6e00*/  LOP3.LUT R0, R50, 0xffffe000, RZ, 0xc0, !PT ;  /* 0xffffe00032007812 */ /* 0x000fe200078ec0ff */
[C---:B------:R-:W-:Y:S01]  /*6e10*/  FFMA R39, R35.reuse, R17, R7 ;  /* 0x0000001123277223 */ /* 0x040fe20000000007 */
[----:B------:R-:W-:Y:S01]  /*6e20*/  LOP3.LUT R3, R40, 0xffffe000, RZ, 0xc0, !PT ;  /* 0xffffe00028037812 */ /* 0x000fe200078ec0ff */
[C---:B------:R-:W-:Y:S01]  /*6e30*/  FFMA R4, R35.reuse, R18, R4 ;  /* 0x0000001223047223 */ /* 0x040fe20000000004 */
[----:B------:R-:W-:Y:S01]  /*6e40*/  F2FP.TF32.F32.PACK_B R37, R37 ;  /* 0x00000025ff25723e */ /* 0x000fe200024050ff */
[----:B------:R-:W-:Y:S01]  /*6e50*/  FFMA R5, R35, R2, R5 ;  /* 0x0000000223057223 */ /* 0x000fe20000000005 */
[----:B------:R-:W-:Y:S01]  /*6e60*/  LOP3.LUT R2, R51, 0xffffe000, RZ, 0xc0, !PT ;  /* 0xffffe00033027812 */ /* 0x000fe200078ec0ff */
[----:B------:R-:W-:Y:S01]  /*6e70*/  FMUL R11, R33, R11 ;  /* 0x0000000b210b7220 */ /* 0x000fe20000400000 */
[----:B------:R-:W-:Y:S01]  /*6e80*/  F2FP.TF32.F32.PACK_B R38, R38 ;  /* 0x00000026ff26723e */ /* 0x000fe200024050ff */
[C---:B------:R-:W-:Y:S01]  /*6e90*/  FFMA R6, R35.reuse, R0, R6 ;  /* 0x0000000023067223 */ /* 0x040fe20000000006 */
[----:B------:R-:W-:Y:S01]  /*6ea0*/  LOP3.LUT R0, R42, 0xffffe000, RZ, 0xc0, !PT ;  /* 0xffffe0002a007812 */ /* 0x000fe200078ec0ff */
[----:B------:R-:W-:Y:S01]  /*6eb0*/  FFMA R7, R35, R2, R11 ;  /* 0x0000000223077223 */ /* 0x000fe2000000000b */
[----:B------:R-:W-:Y:S01]  /*6ec0*/  LOP3.LUT R2, R43, 0xffffe000, RZ, 0xc0, !PT ;  /* 0xffffe0002b027812 */ /* 0x000fe200078ec0ff */
[----:B------:R-:W-:Y:S01]  /*6ed0*/  FFMA R8, R35, R3, R8 ;  /* 0x0000000323087223 */ /* 0x000fe20000000008 */
[----:B------:R-:W-:Y:S01]  /*6ee0*/  LOP3.LUT R3, R45, 0xffffe000, RZ, 0xc0, !PT ;  /* 0xffffe0002d037812 */ /* 0x000fe200078ec0ff */
[----:B------:R-:W-:Y:S01]  /*6ef0*/  FFMA R9, R35, R16, R9 ;  /* 0x0000001023097223 */ /* 0x000fe20000000009 */
[----:B------:R-:W-:Y:S01]  /*6f00*/  F2FP.TF32.F32.PACK_B R39, R39 ;  /* 0x00000027ff27723e */ /* 0x000fe200024050ff */
[----:B------:R-:W-:Y:S01]  /*6f10*/  FMUL R15, R33, R15 ;  /* 0x0000000f210f7220 */ /* 0x000fe20000400000 */
[----:B------:R-:W-:Y:S01]  /*6f20*/  LOP3.LUT R16, R46, 0xffffe000, RZ, 0xc0, !PT ;  /* 0xffffe0002e107812 */ /* 0x000fe200078ec0ff */
[C---:B------:R-:W-:Y:S01]  /*6f30*/  FFMA R10, R35.reuse, R0, R10 ;  /* 0x00000000230a7223 */ /* 0x040fe2000000000a */
        /* <DEDUP_REMOVED lines=8> */
[----:B------:R-:W-:Y:S01]  /*6fc0*/  F2FP.TF32.F32.PACK_B R6, R6 ;  /* 0x00000006ff06723e */ /* 0x000fe200024050ff */
[C---:B------:R-:W-:Y:S01]  /*6fd0*/  FFMA R13, R35.reuse, R3, R13 ;  /* 0x00000003230d7223 */ /* 0x040fe2000000000d */
[----:B------:R-:W-:Y:S01]  /*6fe0*/  F2FP.TF32.F32.PACK_B R7, R7 ;  /* 0x00000007ff07723e */ /* 0x000fe200024050ff */
[C---:B------:R-:W-:Y:S01]  /*6ff0*/  FFMA R14, R35.reuse, R16, R14 ;  /* 0x00000010230e7223 */ /* 0x040fe2000000000e */
[----:B------:R-:W-:Y:S01]  /*7000*/  FFMA R15, R35, R2, R19 ;  /* 0x00000002230f7223 */ /* 0x000fe20000000013 */
[----:B------:R-:W-:Y:S02]  /*7010*/  F2FP.TF32.F32.PACK_B R8, R8 ;  /* 0x00000008ff08723e */ /* 0x000fe400024050ff */
[----:B------:R1:W-:Y:S01]  /*7020*/  STSM.16.M88.4 [R81+0x2400], R4 ;  /* 0x0024000451007844 */ /* 0x0003e20000000200 */
[----:B------:R-:W-:Y:S02]  /*7030*/  F2FP.TF32.F32.PACK_B R9, R9 ;  /* 0x00000009ff09723e */ /* 0x000fe400024050ff */
[----:B------:R-:W-:Y:S02]  /*7040*/  F2FP.TF32.F32.PACK_B R10, R10 ;  /* 0x0000000aff0a723e */ /* 0x000fe400024050ff */
[----:B------:R-:W-:Y:S02]  /*7050*/  F2FP.TF32.F32.PACK_B R11, R11 ;  /* 0x0000000bff0b723e */ /* 0x000fe400024050ff */
[----:B------:R-:W-:Y:S02]  /*7060*/  F2FP.TF32.F32.PACK_B R12, R12 ;  /* 0x0000000cff0c723e */ /* 0x000fe400024050ff */
[----:B------:R-:W-:Y:S01]  /*7070*/  F2FP.TF32.F32.PACK_B R13, R13 ;  /* 0x0000000dff0d723e */ /* 0x000fe200024050ff */
[----:B------:R1:W-:Y:S01]  /*7080*/  STSM.16.M88.4 [R84+0x2000], R8 ;  /* 0x0020000854007844 */ /* 0x0003e20000000200 */
[----:B------:R-:W-:Y:S02]  /*7090*/  F2FP.TF32.F32.PACK_B R14, R14 ;  /* 0x0000000eff0e723e */ /* 0x000fe400024050ff */
[----:B------:R-:W-:Y:S02]  /*70a0*/  F2FP.TF32.F32.PACK_B R15, R15 ;  /* 0x0000000fff0f723e */ /* 0x000fe400024050ff */
[----:B------:R-:W-:Y:S02]  /*70b0*/  LEA R0, R86, UR48, 0x3 ;  /* 0x0000003056007c11 */ /* 0x000fe4000f8e18ff */
[----:B------:R-:W-:Y:S01]  /*70c0*/  @P6 SHF.L.U32 R2, RZ, 0x1f, RZ ;  /* 0x0000001fff026819 */ /* 0x000fe200000006ff */
[----:B------:R1:W-:Y:S01]  /*70d0*/  STSM.16.M88.4 [R85+0x2000], R12 ;  /* 0x0020000c55007844 */ /* 0x0003e20000000200 */
        /* <DEDUP_REMOVED lines=8> */
[----:B------:R-:W-:Y:S02]  /*7160*/  UIADD3 UR8, UP0, UPT, UR52, 0x680, URZ ;  /* 0x0000068034087890 */ /* 0x000fe4000ff1e0ff */
[----:B------:R-:W-:Y:S02]  /*7170*/  UIADD3 UR5, UPT, UPT, UR41, 0x20, URZ ;  /* 0x0000002029057890 */ /* 0x000fe4000fffe0ff */
[----:B------:R-:W-:Y:S02]  /*7180*/  UIADD3 UR4, UPT, UPT, UR48, 0x2400, URZ ;  /* 0x0000240030047890 */ /* 0x000fe4000fffe0ff */
[----:B------:R-:W-:Y:S01]  /*7190*/  UIADD3.X UR9, UPT, UPT, URZ, UR53, URZ, UP0, !UPT ;  /* 0x00000035ff097290 */ /* 0x000fe200087fe4ff */
[----:B------:R-:W-:Y:S01]  /*71a0*/  UMOV UR6, UR42 ;  /* 0x0000002a00067c82 */ /* 0x000fe20008000000 */
[----:B------:R-:W-:Y:S07]  /*71b0*/  UMOV UR7, UR36 ;  /* 0x0000002400077c82 */ /* 0x000fee0008000000 */
[----:B------:R2:W-:Y:S01]  /*71c0*/  UTMASTG.3D [UR4], [UR8] ;  /* 0x00000004080073b5 */ /* 0x0005e20008010000 */
[----:B------:R0:W-:Y:S01]  /*71d0*/  UTMACMDFLUSH ;  /* 0x00000000000079b7 */ /* 0x0001e20000000000 */
[----:B--2---:R-:W-:Y:S04]  /*71e0*/  DEPBAR.LE SB0, 0x1 ;  /* 0x000080400000791a */ /* 0x004fe80000000000 */
.L_x_112:
[----:B------:R-:W-:Y:S05]  /*71f0*/  BSYNC.RECONVERGENT B0 ;  /* 0x0000000000007941 */ /* 0x000fea0003800200 */
.L_x_111:
[----:B------:R-:W-:Y:S01]  /*7200*/  BAR.SYNC.DEFER_BLOCKING 0x1, 0x80 ;  /* 0x0042000000007b1d */ /* 0x000fe20000010000 */
[----:B------:R-:W-:Y:S04]  /*7210*/  UIADD3 UR40, UPT, UPT, UR51, 0x1, URZ ;  /* 0x0000000133287890 */ /* 0x000fe8000fffe0ff */
[----:B------:R-:W-:Y:S04]  /*7220*/  UISETP.NE.AND UP0, UPT, UR40, 0x4, UPT ;  /* 0x000000042800788c */ /* 0x000fe8000bf05270 */
[----:B------:R-:W-:Y:S01]  /*7230*/  USEL UR40, UR40, URZ, UP0 ;  /* 0x000000ff28287287 */ /* 0x000fe20008000000 */
[----:B------:R2:W-:Y:S01]  /*7240*/  @P6 SYNCS.ARRIVE.TRANS64.RED.A1T0 RZ, [R21+URZ], RZ ;  /* 0x000000ff15ff69a7 */ /* 0x0005e200081004ff */
[----:B------:R-:W-:Y:S01]  /*7250*/  BSSY B1, `(.L_x_113) ;  /* 0x0000018000017945 */ /* 0x000fe20003800000 */
[----:B------:R-:W3:Y:S02]  /*7260*/  @P6 SYNCS.PHASECHK.TRANS64.TRYWAIT P0, [R0+URZ+0x40], R2 ;  /* 0x00004002000065a7 */ /* 0x000ee400080011ff */
[----:B---3--:R-:W-:Y:S01]  /*7270*/  @P6 SEL R88, RZ, 0x1, !P0 ;  /* 0x00000001ff586807 */ /* 0x008fe20004000000 */
[----:B--2---:R-:W-:Y:S06]  /*7280*/  @!P6 BRA `(.L_x_114) ;  /* 0x000000000050e947 */ /* 0x004fec0003800000 */
        /* <DEDUP_REMOVED lines=8> */
[----:B------:R-:W-:Y:S04]  /*7310*/  SHF.L.U32 R5, RZ, 0x1f, RZ ;  /* 0x0000001fff057819 */ /* 0x000fe800000006ff */
[----:B------:R-:W1:Y:S02]  /*7320*/  SYNCS.PHASECHK.TRANS64.TRYWAIT P0, [R0+URZ+0x40], R5 ;  /* 0x00004005000075a7 */ /* 0x000e6400080011ff */
[----:B-1----:R-:W-:Y:S05]  /*7330*/  @!P0 BRA `(.L_x_117) ;  /* 0x00000048000c8947 */ /* 0x002fea0003800000 */
.L_x_116:
[----:B------:R-:W-:Y:S05]  /*7340*/  BSYNC B0 ;  /* 0x0000000000007941 */ /* 0x000fea0003800000 */
.L_x_115:
[----:B------:R-:W-:Y:S02]  /*7350*/  ISETP.NE.AND P0, PT, R89, RZ, PT ;  /* 0x000000ff5900720c */ /* 0x000fe40003f05270 */
[----:B------:R-:W-:Y:S11]  /*7360*/  IADD3 R86, PT, PT, R86, 0x1, RZ ;  /* 0x0000000156567810 */ /* 0x000ff60007ffe0ff */
[----:B-1----:R-:W-:Y:S01]  /*7370*/  @P0 IMAD.IADD R0, R74, 0x1, R2 ;  /* 0x000000014a000824 */ /* 0x002fe200078e0202 */
[----:B------:R-:W-:Y:S05]  /*7380*/  @P0 WARPSYNC.ALL ;  /* 0x0000000000000948 */ /* 0x000fea0003800000 */
[----:B------:R2:W3:Y:S04]  /*7390*/  @P0 LDSM.16.M88.4 R52, [R4+UR48+0x400] ;  /* 0x000400300434083b */ /* 0x0004e80008000200 */
[----:B------:R2:W4:Y:S04]  /*73a0*/  @P0 LDSM.16.M88.4 R48, [R3+0x400] ;  /* 0x000400000330083b */ /* 0x0005280000000200 */
[----:B------:R2:W1:Y:S04]  /*73b0*/  @P0 LDSM.16.M88.4 R40, [R2+0x400] ;  /* 0x000400000228083b */ /* 0x0004680000000200 */
[----:B------:R2:W1:Y:S02]  /*73c0*/  @P0 LDSM.16.M88.4 R44, [R0+0x400] ;  /* 0x00040000002c083b */ /* 0x0004640000000200 */
.L_x_114:
[----:B------:R-:W-:Y:S05]  /*73d0*/  BSYNC B1 ;  /* 0x0000000000017941 */ /* 0x000fea0003800000 */
.L_x_113:
[----:B--2---:R-:W-:Y:S05]  /*73e0*/  VIADD R0, R34, 0x40 ;  /* 0x0000004022007836 */ /* 0x004fea0000000000 */
        /* <DEDUP_REMOVED lines=20> */
.L_x_118:
[----:B------:R-:W-:Y:S01]  /*7530*/  ISETP.NE.AND P6, PT, R80, RZ, PT ;  /* 0x000000ff5000720c */ /* 0x000fe20003fc5270 */
[----:B------:R-:W-:Y:S05]  /*7540*/  WARPSYNC.ALL ;  /* 0x0000000000007948 */ /* 0x000fea0003800000 */
[----:B------:R-:W-:Y:S01]  /*7550*/  R2UR UR4, R34 ;  /* 0x00000000220472ca */ /* 0x000fe200000e0000 */
[----:B------:R-:W-:Y:S01]  /*7560*/  IMAD.U32 R0, RZ, RZ, UR40 ;  /* 0x00000028ff007e24 */ /* 0x000fe2000f8e00ff */
[----:B---3--:R-:W-:Y:S01]  /*7570*/  LOP3.LUT R20, R52, 0xffffe000, RZ, 0xc0, !PT ;  /* 0xffffe00034147812 */ /* 0x008fe200078ec0ff */
        /* <DEDUP_REMOVED lines=24> */
[----:B----4-:R-:W-:Y:S01]  /*7700*/  LOP3.LUT R18, R48, 0xffffe000, RZ, 0xc0, !PT ;  /* 0xffffe00030127812 */ /* 0x010fe200078ec0ff */
        /* <DEDUP_REMOVED lines=68> */
.L_x_120:
[----:B------:R-:W-:Y:S05]  /*7b50*/  BSYNC.RECONVERGENT B0 ;  /* 0x0000000000007941 */ /* 0x000fea0003800200 */
.L_x_119:
[----:B------:R-:W-:Y:S01]  /*7b60*/  BAR.SYNC.DEFER_BLOCKING 0x1, 0x80 ;  /* 0x0042000000007b1d */ /* 0x000fe20000010000 */
[----:B------:R-:W-:Y:S01]  /*7b70*/  UIADD3 UR43, UPT, UPT, UR40, 0x1, URZ ;  /* 0x00000001282b7890 */ /* 0x000fe2000fffe0ff */
[----:B------:R-:W-:Y:S03]  /*7b80*/  HFMA2 R91, -RZ, RZ, 0, 0 ;  /* 0x00000000ff5b7431 */ /* 0x000fe600000001ff */
        /* <DEDUP_REMOVED lines=18> */
.L_x_124:
[----:B------:R-:W-:Y:S05]  /*7cb0*/  BSYNC B0 ;  /* 0x0000000000007941 */ /* 0x000fea0003800000 */
.L_x_123:
[----:B------:R-:W-:Y:S01]  /*7cc0*/  ISETP.NE.AND P0, PT, R89, RZ, PT ;  /* 0x000000ff5900720c */ /* 0x000fe20003f05270 */
[----:B------:R-:W-:Y:S11]  /*7cd0*/  VIADD R86, R86, 0x1 ;  /* 0x0000000156567836 */ /* 0x000ff60000000000 */
[----:B------:R-:W-:Y:S01]  /*7ce0*/  @!UPT UIADD3 URZ, UPT, UPT, URZ, URZ, URZ ;  /* 0x000000fffffff290 */ /* 0x000fe2000fffe0ff */
[----:B-1----:R-:W-:Y:S01]  /*7cf0*/  @P0 IMAD.IADD R0, R74, 0x1, R2 ;  /* 0x000000014a000824 */ /* 0x002fe200078e0202 */
[----:B------:R-:W-:Y:S05]  /*7d00*/  @P0 WARPSYNC.ALL ;  /* 0x0000000000000948 */ /* 0x000fea0003800000 */
[----:B------:R2:W3:Y:S04]  /*7d10*/  @P0 LDSM.16.M88.4 R52, [R4+UR48+0x400] ;  /* 0x000400300434083b */ /* 0x0004e80008000200 */
[----:B------:R2:W4:Y:S04]  /*7d20*/  @P0 LDSM.16.M88.4 R48, [R3+0x400] ;  /* 0x000400000330083b */ /* 0x0005280000000200 */
[----:B------:R2:W1:Y:S04]  /*7d30*/  @P0 LDSM.16.M88.4 R40, [R2+0x400] ;  /* 0x000400000228083b */ /* 0x0004680000000200 */
[----:B------:R2:W1:Y:S01]  /*7d40*/  @P0 LDSM.16.M88.4 R44, [R0+0x400] ;  /* 0x00040000002c083b */ /* 0x0004620000000200 */
[C---:B------:R-:W-:Y:S04]  /*7d50*/  ISETP.NE.AND P0, PT, R86.reuse, 0x4, PT ;  /* 0x000000045600780c */ /* 0x040fe80003f05270 */
[----:B------:R-:W-:Y:S02]  /*7d60*/  SEL R86, R86, RZ, P0 ;  /* 0x000000ff56567207 */ /* 0x000fe40000000000 */
[----:B------:R-:W-:Y:S02]  /*7d70*/  SEL R91, RZ, 0x1, P0 ;  /* 0x00000001ff5b7807 */ /* 0x000fe40000000000 */
.L_x_122:
[----:B------:R-:W-:Y:S05]  /*7d80*/  BSYNC B1 ;  /* 0x0000000000017941 */ /* 0x000fea0003800000 */
.L_x_121:
        /* <DEDUP_REMOVED lines=21> */
.L_x_126:
        /* <DEDUP_REMOVED lines=79> */
[----:B------:R-:W-:Y:S01]  /*83d0*/  @P6 SHF.L.U32 R2, R91, 0x1f, RZ ;  /* 0x0000001f5b026819 */ /* 0x000fe200000006ff */
        /* <DEDUP_REMOVED lines=18> */
.L_x_128:
[----:B------:R-:W-:Y:S05]  /*8500*/  BSYNC.RECONVERGENT B0 ;  /* 0x0000000000007941 */ /* 0x000fea0003800200 */
.L_x_127:
        /* <DEDUP_REMOVED lines=17> */
[----:B------:R-:W-:Y:S04]  /*8620*/  SHF.L.U32 R5, R91, 0x1f, RZ ;  /* 0x0000001f5b057819 */ /* 0x000fe800000006ff */
[----:B------:R-:W1:Y:S02]  /*8630*/  SYNCS.PHASECHK.TRANS64.TRYWAIT P0, [R0+URZ+0x40], R5 ;  /* 0x00004005000075a7 */ /* 0x000e6400080011ff */
[----:B-1----:R-:W-:Y:S05]  /*8640*/  @!P0 BRA `(.L_x_133) ;  /* 0x0000003400708947 */ /* 0x002fea0003800000 */
.L_x_132:
[----:B------:R-:W-:Y:S05]  /*8650*/  BSYNC B0 ;  /* 0x0000000000007941 */ /* 0x000fea0003800000 */
.L_x_131:
[----:B------:R-:W-:Y:S01]  /*8660*/  ISETP.NE.AND P0, PT, R89, RZ, PT ;  /* 0x000000ff5900720c */ /* 0x000fe20003f05270 */
[----:B------:R-:W-:Y:S11]  /*8670*/  VIADD R86, R86, 0x1 ;  /* 0x0000000156567836 */ /* 0x000ff60000000000 */
[----:B------:R-:W-:Y:S01]  /*8680*/  @!UPT UIADD3 URZ, UPT, UPT, URZ, URZ, URZ ;  /* 0x000000fffffff290 */ /* 0x000fe2000fffe0ff */
[----:B-1----:R-:W-:Y:S01]  /*8690*/  @P0 IMAD.IADD R0, R74, 0x1, R2 ;  /* 0x000000014a000824 */ /* 0x002fe200078e0202 */
[----:B------:R-:W-:Y:S05]  /*86a0*/  @P0 WARPSYNC.ALL ;  /* 0x0000000000000948 */ /* 0x000fea0003800000 */
[----:B------:R-:W2:Y:S04]  /*86b0*/  @P0 LDSM.16.M88.4 R52, [R4+UR48+0x400] ;  /* 0x000400300434083b */ /* 0x000ea80008000200 */
[----:B------:R-:W3:Y:S04]  /*86c0*/  @P0 LDSM.16.M88.4 R48, [R3+0x400] ;  /* 0x000400000330083b */ /* 0x000ee80000000200 */
[----:B------:R-:W4:Y:S04]  /*86d0*/  @P0 LDSM.16.M88.4 R40, [R2+0x400] ;  /* 0x000400000228083b */ /* 0x000f280000000200 */
[----:B------:R1:W2:Y:S01]  /*86e0*/  @P0 LDSM.16.M88.4 R44, [R0+0x400] ;  /* 0x00040000002c083b */ /* 0x0002a20000000200 */
[C---:B------:R-:W-:Y:S04]  /*86f0*/  ISETP.NE.AND P0, PT, R86.reuse, 0x4, PT ;  /* 0x000000045600780c */ /* 0x040fe80003f05270 */
[----:B------:R-:W-:Y:S02]  /*8700*/  SEL R86, R86, RZ, P0 ;  /* 0x000000ff56567207 */ /* 0x000fe40000000000 */
[----:B-1----:R-:W-:Y:S04]  /*8710*/  SEL R0, RZ, 0x1, P0 ;  /* 0x00000001ff007807 */ /* 0x002fe80000000000 */
[----:B------:R-:W-:Y:S02]  /*8720*/  LOP3.LUT R91, R91, R0, RZ, 0x3c, !PT ;  /* 0x000000005b5b7212 */ /* 0x000fe400078e3cff */
.L_x_130:
[----:B------:R-:W-:Y:S05]  /*8730*/  BSYNC B1 ;  /* 0x0000000000017941 */ /* 0x000fea0003800000 */
.L_x_129:
[----:B------:R-:W-:Y:S05]  /*8740*/  VIADD R0, R34, 0x80 ;  /* 0x0000008022007836 */ /* 0x000fea0000000000 */
[----:B------:R-:W-:Y:S04]  /*8750*/  SHF.R.U32.HI R0, RZ, 0x15, R0 ;  /* 0x00000015ff007819 */ /* 0x000fe80000011600 */
[----:B------:R-:W-:Y:S11]  /*8760*/  LOP3.LUT P0, RZ, R0, 0x3, R69, 0x48, !PT ;  /* 0x0000000300ff7812 */ /* 0x000ff60007804845 */
[----:B------:R-:W-:Y:S02]  /*8770*/  @!UPT UIADD3 URZ, UPT, UPT, URZ, URZ, URZ ;  /* 0x000000fffffff290 */ /* 0x000fe4000fffe0ff */
[----:B------:R-:W-:Y:S05]  /*8780*/  @!P0 BRA `(.L_x_134) ;  /* 0x0000000000408947 */ /* 0x000fea0003800000 */
[----:B------:R-:W5:Y:S01]  /*8790*/  LDCU.64 UR8, c[0x4][0x70] ;  /* 0x01000e00ff0877ac */ /* 0x000f620008000a00 */
[----:B------:R-:W-:Y:S01]  /*87a0*/  MOV R3, 0x0 ;  /* 0x0000000000037802 */ /* 0x000fe20000000f00 */
[----:B-1----:R-:W-:Y:S02]  /*87b0*/  HFMA2 R12, -RZ, RZ, 0, 5.9604644775390625e-08 ;  /* 0x00000001ff0c7431 */ /* 0x002fe400000001ff */
[----:B------:R-:W-:Y:S02]  /*87c0*/  IMAD.MOV.U32 R8, RZ, RZ, 0x192 ;  /* 0x00000192ff087424 */ /* 0x000fe400078e00ff */
[----:B------:R-:W-:Y:S01]  /*87d0*/  IMAD.MOV.U32 R13, RZ, RZ, RZ ;  /* 0x000000ffff0d7224 */ /* 0x000fe200078e00ff */
[----:B------:R-:W1:Y:S01]  /*87e0*/  LDCU.64 UR6, c[0x4][0x78] ;  /* 0x01000f00ff0677ac */ /* 0x000e620008000a00 */
[----:B------:R-:W2:Y:S01]  /*87f0*/  LDC.64 R2, c[0x4][R3] ;  /* 0x0100000003027b82 */ /* 0x000ea20000000a00 */
[----:B------:R-:W3:Y:S01]  /*8800*/  LDCU.64 UR4, c[0x4][0x10] ;  /* 0x01000200ff0477ac */ /* 0x000ee20008000a00 */
[----:B-----5:R-:W-:Y:S01]  /*8810*/  MOV R5, UR9 ;  /* 0x0000000900057c02 */ /* 0x020fe20008000f00 */
[----:B------:R-:W-:Y:S01]  /*8820*/  IMAD.U32 R4, RZ, RZ, UR8 ;  /* 0x00000008ff047e24 */ /* 0x000fe2000f8e00ff */
[----:B-1----:R-:W-:Y:S01]  /*8830*/  MOV R7, UR7 ;  /* 0x0000000700077c02 */ /* 0x002fe20008000f00 */
[----:B------:R-:W-:Y:S01]  /*8840*/  IMAD.U32 R6, RZ, RZ, UR6 ;  /* 0x00000006ff067e24 */ /* 0x000fe2000f8e00ff */
[----:B---3--:R-:W-:Y:S01]  /*8850*/  MOV R11, UR5 ;  /* 0x00000005000b7c02 */ /* 0x008fe20008000f00 */
[----:B------:R-:W-:Y:S02]  /*8860*/  IMAD.U32 R10, RZ, RZ, UR4 ;  /* 0x00000004ff0a7e24 */ /* 0x000fe4000f8e00ff */
[----:B------:R-:W-:Y:S07]  /*8870*/  LEPC R20, `(.L_x_134) ;  /* 0x000000001014794e */ /* 0x000fee0000000000 */
[----:B--2-4-:R-:W-:Y:S05]  /*8880*/  CALL.ABS.NOINC R2 ;  /* 0x0000000002007343 */ /* 0x014fea0003c00000 */
.L_x_134:
[----:B------:R-:W-:Y:S01]  /*8890*/  ISETP.NE.AND P6, PT, R80, RZ, PT ;  /* 0x000000ff5000720c */ /* 0x000fe20003fc5270 */
[----:B------:R-:W-:Y:S05]  /*88a0*/  WARPSYNC.ALL ;  /* 0x0000000000007948 */ /* 0x000fea0003800000 */
[----:B------:R-:W-:Y:S01]  /*88b0*/  R2UR UR4, R34 ;  /* 0x00000000220472ca */ /* 0x000fe200000e0000 */
[----:B------:R-:W-:Y:S01]  /*88c0*/  IMAD.U32 R0, RZ, RZ, UR40 ;  /* 0x00000028ff007e24 */ /* 0x000fe2000f8e00ff */
[----:B--2---:R-:W-:Y:S01]  /*88d0*/  LOP3.LUT R20, R52, 0xffffe000, RZ, 0xc0, !PT ;  /* 0xffffe00034147812 */ /* 0x004fe200078ec0ff */
        /* <DEDUP_REMOVED lines=24> */
[----:B---3--:R-:W-:Y:S01]  /*8a60*/  LOP3.LUT R18, R48, 0xffffe000, RZ, 0xc0, !PT ;  /* 0xffffe00030127812 */ /* 0x008fe200078ec0ff */
[----:B------:R-:W-:Y:S01]  /*8a70*/  FFMA R37, R35, R16, R2 ;  /* 0x0000001023257223 */ /* 0x000fe20000000002 */
[----:B------:R-:W-:Y:S01]  /*8a80*/  LOP3.LUT R2, R49, 0xffffe000, RZ, 0xc0, !PT ;  /* 0xffffe00031027812 */ /* 0x000fe200078ec0ff */
[----:B------:R-:W-:Y:S01]  /*8a90*/  FMUL R7, R33, R7 ;  /* 0x0000000721077220 */ /* 0x000fe20000400000 */
[----:B----4-:R-:W-:Y:S01]  /*8aa0*/  LOP3.LUT R16, R41, 0xffffe000, RZ, 0xc0, !PT ;  /* 0xffffe00029107812 */ /* 0x010fe200078ec0ff */
        /* <DEDUP_REMOVED lines=43> */
[----:B------:R-:W-:Y:S02]  /*8d60*/  F2FP.TF32.F32.PACK_B R15, R15 ;  /* 0x0000000fff0f723e */ /* 0x000fe400024050ff */
[----:B------:R-:W-:Y:S02]  /*8d70*/  LEA R0, R86, UR48, 0x3 ;  /* 0x0000003056007c11 */ /* 0x000fe4000f8e18ff */
[----:B------:R-:W-:Y:S01]  /*8d80*/  @P6 SHF.L.U32 R2, R91, 0x1f, RZ ;  /* 0x0000001f5b026819 */ /* 0x000fe200000006ff */
        /* <DEDUP_REMOVED lines=10> */
[----:B------:R-:W-:Y:S02]  /*8e30*/  UIADD3 UR8, UP0, UPT, UR52, 0x680, URZ ;  /* 0x0000068034087890 */ /* 0x000fe4000ff1e0ff */
[----:B------:R-:W-:Y:S02]  /*8e40*/  UIADD3 UR5, UPT, UPT, UR41, 0x80, URZ ;  /* 0x0000008029057890 */ /* 0x000fe4000fffe0ff */
[----:B------:R-:W-:Y:S01]  /*8e50*/  MOV R70, UR10 ;  /* 0x0000000a00467c02 */ /* 0x000fe20008000f00 */
[----:B------:R-:W-:Y:S01]  /*8e60*/  UIADD3.X UR9, UPT, UPT, URZ, UR53, URZ, UP0, !UPT ;  /* 0x00000035ff097290 */ /* 0x000fe200087fe4ff */
[----:B------:R-:W-:Y:S02]  /*8e70*/  UMOV UR6, UR42 ;  /* 0x0000002a00067c82 */ /* 0x000fe40008000000 */
[----:B------:R-:W-:Y:S01]  /*8e80*/  R2UR UR4, R70 ;  /* 0x00000000460472ca */ /* 0x000fe200000e0000 */
[----:B------:R-:W-:Y:S11]  /*8e90*/  UMOV UR7, UR36 ;  /* 0x0000002400077c82 */ /* 0x000ff60008000000 */
[----:B------:R-:W-:Y:S01]  /*8ea0*/  @!UPT UIADD3 URZ, UPT, UPT, URZ, URZ, URZ ;  /* 0x000000fffffff290 */ /* 0x000fe2000fffe0ff */
[----:B------:R2:W-:Y:S01]  /*8eb0*/  UTMASTG.3D [UR4], [UR8] ;  /* 0x00000004080073b5 */ /* 0x0005e20008010000 */
[----:B------:R0:W-:Y:S01]  /*8ec0*/  UTMACMDFLUSH ;  /* 0x00000000000079b7 */ /* 0x0001e20000000000 */
[----:B--2---:R-:W-:Y:S04]  /*8ed0*/  DEPBAR.LE SB0, 0x1 ;  /* 0x000080400000791a */ /* 0x004fe80000000000 */
.L_x_136:
[----:B------:R-:W-:Y:S05]  /*8ee0*/  BSYNC.RECONVERGENT B0 ;  /* 0x0000000000007941 */ /* 0x000fea0003800200 */
.L_x_135:
        /* <DEDUP_REMOVED lines=20> */
.L_x_140:
[----:B------:R-:W-:Y:S05]  /*9030*/  BSYNC B0 ;  /* 0x0000000000007941 */ /* 0x000fea0003800000 */
.L_x_139:
        /* <DEDUP_REMOVED lines=13> */
.L_x_138:
[----:B------:R-:W-:Y:S05]  /*9110*/  BSYNC B1 ;  /* 0x0000000000017941 */ /* 0x000fea0003800000 */
.L_x_137:
        /* <DEDUP_REMOVED lines=21> */
.L_x_142:
        /* <DEDUP_REMOVED lines=98> */
.L_x_144:
[----:B------:R-:W-:Y:S05]  /*9890*/  BSYNC.RECONVERGENT B0 ;  /* 0x0000000000007941 */ /* 0x000fea0003800200 */
.L_x_143:
        /* <DEDUP_REMOVED lines=20> */
.L_x_148:
[----:B------:R-:W-:Y:S05]  /*99e0*/  BSYNC B0 ;  /* 0x0000000000007941 */ /* 0x000fea0003800000 */
.L_x_147:
        /* <DEDUP_REMOVED lines=13> */
.L_x_146:
[----:B------:R-:W-:Y:S05]  /*9ac0*/  BSYNC B1 ;  /* 0x0000000000017941 */ /* 0x000fea0003800000 */
.L_x_145:
        /* <DEDUP_REMOVED lines=21> */
.L_x_150:
        /* <DEDUP_REMOVED lines=98> */
.L_x_152:
[----:B------:R-:W-:Y:S05]  /*a240*/  BSYNC.RECONVERGENT B0 ;  /* 0x0000000000007941 */ /* 0x000fea0003800200 */
.L_x_151:
        /* <DEDUP_REMOVED lines=12> */
[----:B------:R-:W-:Y:S04]  /*a310*/  @P1 IMAD R86, R86, 0x2000, R87 ;  /* 0x0000200056561824 */ /* 0x000fe800078e0257 */
[----:B------:R-:W-:Y:S05]  /*a320*/  @P1 VIADD R2, R86, UR48 ;  /* 0x0000003056021c36 */ /* 0x000fea0008000000 */
[----:B------:R-:W-:Y:S01]  /*a330*/  @P1 IADD3 R90, PT, PT, R90, R2, RZ ;  /* 0x000000025a5a1210 */ /* 0x000fe20007ffe0ff */
[----:B------:R-:W-:Y:S01]  /*a340*/  @P1 IMAD.IADD R2, R74, 0x1, R2 ;  /* 0x000000014a021824 */ /* 0x000fe200078e0202 */
[----:B------:R-:W-:Y:S06]  /*a350*/  @P0 BRA `(.L_x_156) ;  /* 0x00000000000c0947 */ /* 0x000fec0003800000 */
[----:B------:R-:W-:Y:S04]  /*a360*/  SHF.L.U32 R91, R91, 0x1f, RZ ;  /* 0x0000001f5b5b7819 */ /* 0x000fe800000006ff */
[----:B------:R-:W2:Y:S02]  /*a370*/  SYNCS.PHASECHK.TRANS64.TRYWAIT P0, [R0+URZ+0x40], R91 ;  /* 0x0000405b000075a7 */ /* 0x000ea400080011ff */
[----:B--2---:R-:W-:Y:S05]  /*a380*/  @!P0 BRA `(.L_x_157) ;  /* 0x00000018005c8947 */ /* 0x004fea0003800000 */
.L_x_156:
[----:B------:R-:W-:Y:S05]  /*a390*/  BSYNC B0 ;  /* 0x0000000000007941 */ /* 0x000fea0003800000 */
.L_x_155:
[----:B------:R-:W-:Y:S11]  /*a3a0*/  ISETP.NE.AND P0, PT, R89, RZ, PT ;  /* 0x000000ff5900720c */ /* 0x000ff60003f05270 */
[----:B------:R-:W-:Y:S02]  /*a3b0*/  @!UPT UIADD3 URZ, UPT, UPT, URZ, URZ, URZ ;  /* 0x000000fffffff290 */ /* 0x000fe4000fffe0ff */
[----:B--2---:R-:W-:Y:S01]  /*a3c0*/  @P0 IADD3 R0, PT, PT, R74, R90, RZ ;  /* 0x0000005a4a000210 */ /* 0x004fe20007ffe0ff */
[----:B------:R-:W-:Y:S05]  /*a3d0*/  @P0 WARPSYNC.ALL ;  /* 0x0000000000000948 */ /* 0x000fea0003800000 */
[----:B------:R2:W3:Y:S04]  /*a3e0*/  @P0 LDSM.16.M88.4 R52, [R86+UR48+0x400] ;  /* 0x000400305634083b */ /* 0x0004e80008000200 */
[----:B------:R2:W4:Y:S04]  /*a3f0*/  @P0 LDSM.16.M88.4 R48, [R2+0x400] ;  /* 0x000400000230083b */ /* 0x0005280000000200 */
[----:B------:R2:W1:Y:S04]  /*a400*/  @P0 LDSM.16.M88.4 R40, [R90+0x400] ;  /* 0x000400005a28083b */ /* 0x0004680000000200 */
[----:B------:R2:W1:Y:S02]  /*a410*/  @P0 LDSM.16.M88.4 R44, [R0+0x400] ;  /* 0x00040000002c083b */ /* 0x0004640000000200 */
.L_x_154:
[----:B------:R-:W-:Y:S05]  /*a420*/  BSYNC B1 ;  /* 0x0000000000017941 */ /* 0x000fea0003800000 */
.L_x_153:
        /* <DEDUP_REMOVED lines=21> */
.L_x_158:
[----:B------:R-:W-:Y:S01]  /*a580*/  ISETP.NE.AND P0, PT, R76, RZ, PT ;  /* 0x000000ff4c00720c */ /* 0x000fe20003f05270 */
[----:B------:R-:W-:Y:S05]  /*a590*/  WARPSYNC.ALL ;  /* 0x0000000000007948 */ /* 0x000fea0003800000 */
[----:B------:R-:W-:Y:S01]  /*a5a0*/  R2UR UR4, R34 ;  /* 0x00000000220472ca */ /* 0x000fe200000e0000 */
[----:B------:R-:W-:Y:S01]  /*a5b0*/  BSSY.RECONVERGENT B0, `(.L_x_159) ;  /* 0x000005c000007945 */ /* 0x000fe20003800200 */
[----:B------:R-:W-:Y:S02]  /*a5c0*/  R2UR UR5, R83 ;  /* 0x00000000530572ca */ /* 0x000fe400000e0000 */
[----:B---3--:R-:W-:Y:S02]  /*a5d0*/  LOP3.LUT R0, R52, 0xffffe000, RZ, 0xc0, !PT ;  /* 0xffffe00034007812 */ /* 0x008fe400078ec0ff */
[----:B------:R-:W-:Y:S02]  /*a5e0*/  LOP3.LUT R2, R53, 0xffffe000, RZ, 0xc0, !PT ;  /* 0xffffe00035027812 */ /* 0x000fe400078ec0ff */
[----:B------:R-:W-:Y:S02]  /*a5f0*/  LOP3.LUT R3, R54, 0xffffe000, RZ, 0xc0, !PT ;  /* 0xffffe00036037812 */ /* 0x000fe400078ec0ff */
[----:B------:R-:W-:Y:S02]  /*a600*/  LOP3.LUT R20, R55, 0xffffe000, RZ, 0xc0, !PT ;  /* 0xffffe00037147812 */ /* 0x000fe400078ec0ff */
[----:B----4-:R-:W-:Y:S01]  /*a610*/  LOP3.LUT R21, R48, 0xffffe000, RZ, 0xc0, !PT ;  /* 0xffffe00030157812 */ /* 0x010fe200078ec0ff */
[----:B-1----:R-:W1:Y:S01]  /*a620*/  LDTM.16dp128bit.x8 R4, tmem[UR4+0xe0] ;  /* 0x0000e004000479ee */ /* 0x002e620008180000 */
[----:B------:R-:W-:Y:S01]  /*a630*/  LOP3.LUT R34, R49, 0xffffe000, RZ, 0xc0, !PT ;  /* 0xffffe00031227812 */ /* 0x000fe200078ec0ff */
[----:B------:R-:W-:Y:S01]  /*a640*/  UIADD3 UR5, UPT, UPT, UR5, 0xd0, URZ ;  /* 0x000000d005057890 */ /* 0x000fe2000fffe0ff */
[----:B------:R-:W-:Y:S01]  /*a650*/  LOP3.LUT R36, R50, 0xffffe000, RZ, 0xc0, !PT ;  /* 0xffffe00032247812 */ /* 0x000fe200078ec0ff */
[----:B------:R-:W-:Y:S01]  /*a660*/  NOP ;  /* 0x0000000000007918 */ /* 0x000fe20000000000 */
[----:B------:R-:W-:Y:S01]  /*a670*/  LOP3.LUT R37, R51, 0xffffe000, RZ, 0xc0, !PT ;  /* 0xffffe00033257812 */ /* 0x000fe200078ec0ff */
[----:B------:R-:W-:Y:S01]  /*a680*/  UPRMT UR5, UR37, 0x654, UR5 ;  /* 0x0000065425057896 */ /* 0x000fe20008000005 */
[----:B------:R-:W-:Y:S02]  /*a690*/  LOP3.LUT R38, R40, 0xffffe000, RZ, 0xc0, !PT ;  /* 0xffffe00028267812 */ /* 0x000fe400078ec0ff */
[----:B------:R-:W-:Y:S02]  /*a6a0*/  LOP3.LUT R39, R41, 0xffffe000, RZ, 0xc0, !PT ;  /* 0xffffe00029277812 */ /* 0x000fe400078ec0ff */
[----:B------:R-:W-:Y:S02]  /*a6b0*/  LOP3.LUT R40, R42, 0xffffe000, RZ, 0xc0, !PT ;  /* 0xffffe0002a287812 */ /* 0x000fe400078ec0ff */
[----:B------:R-:W-:Y:S02]  /*a6c0*/  LOP3.LUT R41, R43, 0xffffe000, RZ, 0xc0, !PT ;  /* 0xffffe0002b297812 */ /* 0x000fe400078ec0ff */
[----:B------:R-:W-:Y:S01]  /*a6d0*/  LOP3.LUT R42, R44, 0xffffe000, RZ, 0xc0, !PT ;  /* 0xffffe0002c2a7812 */ /* 0x000fe200078ec0ff */
[----:B-1----:R-:W-:Y:S01]  /*a6e0*/  SYNCS.ARRIVE.TRANS64.RED.A1T0 RZ, [UR5], RZ ;  /* 0x000000ffffff79a7 */ /* 0x002fe20008100405 */
[----:B------:R-:W-:Y:S02]  /*a6f0*/  LOP3.LUT R43, R45, 0xffffe000, RZ, 0xc0, !PT ;  /* 0xffffe0002d2b7812 */ /* 0x000fe400078ec0ff */
[----:B------:R-:W-:Y:S02]  /*a700*/  LOP3.LUT R44, R46, 0xffffe000, RZ, 0xc0, !PT ;  /* 0xffffe0002e2c7812 */ /* 0x000fe400078ec0ff */
[----:B------:R-:W-:Y:S01]  /*a710*/  LOP3.LUT R45, R47, 0xffffe000, RZ, 0xc0, !PT ;  /* 0xffffe0002f2d7812 */ /* 0x000fe200078ec0ff */
[C---:B------:R-:W-:Y:S01]  /*a720*/  FMUL R4, R33.reuse, R4 ;  /* 0x0000000421047220 */ /* 0x040fe20000400000 */
[C---:B------:R-:W-:Y:S01]  /*a730*/  FMUL R5, R33.reuse, R5 ;  /* 0x0000000521057220 */ /* 0x040fe20000400000 */
[C---:B------:R-:W-:Y:S01]  /*a740*/  FMUL R6, R33.reuse, R6 ;  /* 0x0000000621067220 */ /* 0x040fe20000400000 */
[----:B------:R-:W-:Y:S01]  /*a750*/  FMUL R7, R33, R7 ;  /* 0x0000000721077220 */ /* 0x000fe20000400000 */
[----:B------:R-:W-:Y:S01]  /*a760*/  FFMA R4, R35, R0, R4 ;  /* 0x0000000023047223 */ /* 0x000fe20000000004 */
[----:B------:R-:W-:Y:S01]  /*a770*/  FMUL R8, R33, R8 ;  /* 0x0000000821087220 */ /* 0x000fe20000400000 */
[----:B------:R-:W-:Y:S01]  /*a780*/  FFMA R5, R35, R2, R5 ;  /* 0x0000000223057223 */ /* 0x000fe20000000005 */
[----:B------:R-:W-:Y:S01]  /*a790*/  FMUL R9, R33, R9 ;  /* 0x0000000921097220 */ /* 0x000fe20000400000 */
[----:B------:R-:W-:Y:S01]  /*a7a0*/  FFMA R6, R35, R3, R6 ;  /* 0x0000000323067223 */ /* 0x000fe20000000006 */
[----:B------:R-:W-:Y:S01]  /*a7b0*/  F2FP.TF32.F32.PACK_B R4, R4 ;  /* 0x00000004ff04723e */ /* 0x000fe200024050ff */
[----:B------:R-:W-:Y:S01]  /*a7c0*/  FMUL R10, R33, R10 ;  /* 0x0000000a210a7220 */ /* 0x000fe20000400000 */
[----:B------:R-:W-:Y:S01]  /*a7d0*/  F2FP.TF32.F32.PACK_B R5, R5 ;  /* 0x00000005ff05723e */ /* 0x000fe200024050ff */
[----:B------:R-:W-:Y:S01]  /*a7e0*/  FFMA R7, R35, R20, R7 ;  /* 0x0000001423077223 */ /* 0x000fe20000000007 */
[----:B------:R-:W-:Y:S01]  /*a7f0*/  FMUL R11, R33, R11 ;  /* 0x0000000b210b7220 */ /* 0x000fe20000400000 */
        /* <DEDUP_REMOVED lines=8> */
[----:B------:R-:W-:Y:S01]  /*a880*/  F2FP.TF32.F32.PACK_B R6, R6 ;  /* 0x00000006ff06723e */ /* 0x000fe200024050ff */
[----:B------:R-:W-:Y:S01]  /*a890*/  FFMA R12, R35, R38, R12 ;  /* 0x00000026230c7223 */ /* 0x000fe2000000000c */
[----:B------:R-:W-:Y:S01]  /*a8a0*/  F2FP.TF32.F32.PACK_B R7, R7 ;  /* 0x00000007ff07723e */ /* 0x000fe200024050ff */
[----:B------:R-:W-:Y:S01]  /*a8b0*/  FMUL R16, R33, R16 ;  /* 0x0000001021107220 */ /* 0x000fe20000400000 */
[----:B------:R-:W-:Y:S01]  /*a8c0*/  FFMA R13, R35, R39, R13 ;  /* 0x00000027230d7223 */ /* 0x000fe2000000000d */
[----:B------:R-:W-:Y:S01]  /*a8d0*/  FMUL R17, R33, R17 ;  /* 0x0000001121117220 */ /* 0x000fe20000400000 */
[----:B------:R-:W-:Y:S01]  /*a8e0*/  FFMA R14, R35, R40, R14 ;  /* 0x00000028230e7223 */ /* 0x000fe2000000000e */
[----:B------:R1:W-:Y:S01]  /*a8f0*/  STSM.16.M88.4 [R82+0x6400], R4 ;  /* 0x0064000452007844 */ /* 0x0003e20000000200 */
[----:B------:R-:W-:Y:S01]  /*a900*/  FMUL R18, R33, R18 ;  /* 0x0000001221127220 */ /* 0x000fe20000400000 */
[----:B------:R-:W-:Y:S01]  /*a910*/  FFMA R15, R35, R41, R15 ;  /* 0x00000029230f7223 */ /* 0x000fe2000000000f */
[----:B------:R-:W-:Y:S01]  /*a920*/  FMUL R19, R33, R19 ;  /* 0x0000001321137220 */ /* 0x000fe20000400000 */
[----:B------:R-:W-:Y:S01]  /*a930*/  F2FP.TF32.F32.PACK_B R8, R8 ;  /* 0x00000008ff08723e */ /* 0x000fe200024050ff */
[C---:B------:R-:W-:Y:S01]  /*a940*/  FFMA R16, R35.reuse, R42, R16 ;  /* 0x0000002a23107223 */ /* 0x040fe20000000010 */
[----:B------:R-:W-:Y:S01]  /*a950*/  F2FP.TF32.F32.PACK_B R9, R9 ;  /* 0x00000009ff09723e */ /* 0x000fe200024050ff */
[C---:B------:R-:W-:Y:S01]  /*a960*/  FFMA R17, R35.reuse, R43, R17 ;  /* 0x0000002b23117223 */ /* 0x040fe20000000011 */
[----:B------:R-:W-:Y:S01]  /*a970*/  F2FP.TF32.F32.PACK_B R10, R10 ;  /* 0x0000000aff0a723e */ /* 0x000fe200024050ff */
[C---:B------:R-:W-:Y:S01]  /*a980*/  FFMA R18, R35.reuse, R44, R18 ;  /* 0x0000002c23127223 */ /* 0x040fe20000000012 */
[----:B------:R-:W-:Y:S01]  /*a990*/  F2FP.TF32.F32.PACK_B R11, R11 ;  /* 0x0000000bff0b723e */ /* 0x000fe200024050ff */
[----:B------:R-:W-:Y:S01]  /*a9a0*/  FFMA R19, R35, R45, R19 ;  /* 0x0000002d23137223 */ /* 0x000fe20000000013 */
[----:B------:R-:W-:Y:S02]  /*a9b0*/  F2FP.TF32.F32.PACK_B R12, R12 ;  /* 0x0000000cff0c723e */ /* 0x000fe400024050ff */
[----:B------:R-:W-:Y:S01]  /*a9c0*/  F2FP.TF32.F32.PACK_B R13, R13 ;  /* 0x0000000dff0d723e */ /* 0x000fe200024050ff */
[----:B------:R1:W-:Y:S01]  /*a9d0*/  STSM.16.M88.4 [R81+0x6400], R8 ;  /* 0x0064000851007844 */ /* 0x0003e20000000200 */
[----:B------:R-:W-:Y:S02]  /*a9e0*/  F2FP.TF32.F32.PACK_B R14, R14 ;  /* 0x0000000eff0e723e */ /* 0x000fe400024050ff */
[----:B------:R-:W-:Y:S02]  /*a9f0*/  F2FP.TF32.F32.PACK_B R15, R15 ;  /* 0x0000000fff0f723e */ /* 0x000fe400024050ff */
[----:B------:R-:W-:Y:S02]  /*aa00*/  F2FP.TF32.F32.PACK_B R16, R16 ;  /* 0x00000010ff10723e */ /* 0x000fe400024050ff */
[----:B------:R-:W-:Y:S01]  /*aa10*/  F2FP.TF32.F32.PACK_B R17, R17 ;  /* 0x00000011ff11723e */ /* 0x000fe200024050ff */
[----:B------:R1:W-:Y:S01]  /*aa20*/  STSM.16.M88.4 [R84+0x6000], R12 ;  /* 0x0060000c54007844 */ /* 0x0003e20000000200 */
[----:B------:R-:W-:Y:S02]  /*aa30*/  F2FP.TF32.F32.PACK_B R18, R18 ;  /* 0x00000012ff12723e */ /* 0x000fe400024050ff */
[----:B------:R-:W-:Y:S05]  /*aa40*/  F2FP.TF32.F32.PACK_B R19, R19 ;  /* 0x00000013ff13723e */ /* 0x000fea00024050ff */
        /* <DEDUP_REMOVED lines=18> */
.L_x_160:
[----:B------:R-:W-:Y:S05]  /*ab70*/  BSYNC.RECONVERGENT B0 ;  /* 0x0000000000007941 */ /* 0x000fea0003800200 */
.L_x_159:
[----:B------:R-:W-:Y:S01]  /*ab80*/  BAR.SYNC.DEFER_BLOCKING 0x1, 0x80 ;  /* 0x0042000000007b1d */ /* 0x000fe20000010000 */
[----:B------:R-:W-:Y:S01]  /*ab90*/  UISETP.NE.AND UP0, UPT, UR49, -0x8, UPT ;  /* 0xfffffff83100788c */ /* 0x000fe2000bf05270 */
[----:B------:R-:W-:Y:S08]  /*aba0*/  IADD3 R31, PT, PT, R31, 0x1, RZ ;  /* 0x000000011f1f7810 */ /* 0x000ff00007ffe0ff */
[----:B------:R-:W-:Y:S05]  /*abb0*/  BRA.U !UP0, `(.L_x_161) ;  /* 0x0000000108287547 */ /* 0x000fea000b800000 */
[----:B------:R-:W-:Y:S01]  /*abc0*/  ISETP.NE.AND P0, PT, R80, RZ, PT ;  /* 0x000000ff5000720c */ /* 0x000fe20003f05270 */
[----:B------:R-:W-:Y:S01]  /*abd0*/  IMAD.U32 R2, RZ, RZ, UR51 ;  /* 0x00000033ff027e24 */ /* 0x000fe2000f8e00ff */
[----:B------:R-:W-:Y:S01]  /*abe0*/  UIADD3 UR51, UPT, UPT, UR51, 0x1, URZ ;  /* 0x0000000133337890 */ /* 0x000fe2000fffe0ff */
[----:B------:R-:W-:Y:S03]  /*abf0*/  IMAD.U32 R0, RZ, RZ, UR37 ;  /* 0x00000025ff007e24 */ /* 0x000fe6000f8e00ff */
[----:B------:R-:W-:Y:S04]  /*ac00*/  UISETP.NE.AND UP0, UPT, UR51, 0x4, UPT ;  /* 0x000000043300788c */ /* 0x000fe8000bf05270 */
[----:B------:R-:W-:Y:S03]  /*ac10*/  USEL UR51, UR51, URZ, UP0 ;  /* 0x000000ff33337287 */ /* 0x000fe60008000000 */
[----:B------:R-:W-:Y:S05]  /*ac20*/  @P0 LEA R2, R2, UR48, 0x3 ;  /* 0x0000003002020c11 */ /* 0x000fea000f8e18ff */
[----:B------:R-:W-:Y:S05]  /*ac30*/  @P0 VIADD R2, R2, 0x60 ;  /* 0x0000006002020836 */ /* 0x000fea0000000000 */
[----:B------:R-:W-:Y:S04]  /*ac40*/  @P0 PRMT R0, R0, 0x654, R2 ;  /* 0x0000065400000816 */ /* 0x000fe80000000002 */
[----:B------:R2:W-:Y:S03]  /*ac50*/  @P0 SYNCS.ARRIVE.TRANS64.RED.A1T0 RZ, [R0+URZ], RZ ;  /* 0x000000ff00ff09a7 */ /* 0x0005e600081004ff */
.L_x_161:
[----:B------:R-:W-:Y:S01]  /*ac60*/  ISETP.NE.AND P2, PT, R77, RZ, PT ;  /* 0x000000ff4d00720c */ /* 0x000fe20003f45270 */
[----:B------:R-:W-:Y:S01]  /*ac70*/  UIADD3 UR49, UPT, UPT, UR49, 0x8, URZ ;  /* 0x0000000831317890 */ /* 0x000fe2000fffe0ff */
[----:B------:R-:W-:Y:S01]  /*ac80*/  ISETP.NE.AND P0, PT, R79, 0x2, PT ;  /* 0x000000024f00780c */ /* 0x000fe20003f05270 */
[----:B-1----:R-:W-:Y:S01]  /*ac90*/  IMAD.IADD R14, R29, 0x1, R62 ;  /* 0x000000011d0e7824 */ /* 0x002fe200078e023e */
[----:B------:R-:W-:Y:S01]  /*aca0*/  ISETP.NE.AND P1, PT, R31, 0x4, PT ;  /* 0x000000041f00780c */ /* 0x000fe20003f25270 */
[----:B------:R-:W-:Y:S01]  /*acb0*/  IMAD.IADD R15, R30, 0x1, R63 ;  /* 0x000000011e0f7824 */ /* 0x000fe200078e023f */
[----:B------:R-:W-:Y:S02]  /*acc0*/  SEL R2, RZ, 0x1, P0 ;  /* 0x00000001ff027807 */ /* 0x000fe40000000000 */
[----:B--2---:R-:W-:Y:S02]  /*acd0*/  SEL R0, RZ, 0x1, P1 ;  /* 0x00000001ff007807 */ /* 0x004fe40000800000 */
[----:B------:R-:W-:Y:S02]  /*ace0*/  LOP3.LUT R72, R72, R2, RZ, 0x3c, !PT ;  /* 0x0000000248487212 */ /* 0x000fe400078e3cff */
[----:B------:R-:W-:Y:S02]  /*acf0*/  LOP3.LUT R73, R73, R0, RZ, 0x3c, !PT ;  /* 0x0000000049497212 */ /* 0x000fe400078e3cff */
[----:B------:R-:W-:Y:S02]  /*ad00*/  @P2 R2UR UR36, R71 ;  /* 0x00000000472422ca */ /* 0x000fe400000e0000 */
[----:B------:R-:W-:Y:S02]  /*ad10*/  SEL R79, R79, RZ, P0 ;  /* 0x000000ff4f4f7207 */ /* 0x000fe40000000000 */
[----:B------:R-:W-:Y:S01]  /*ad20*/  SEL R31, R31, RZ, P1 ;  /* 0x000000ff1f1f7207 */ /* 0x000fe20000800000 */
[----:B------:R-:W-:Y:S10]  /*ad30*/  @P2 BRA `(.L_x_162) ;  /* 0xffffffa400502947 */ /* 0x000ff4000383ffff */
[----:B------:R-:W-:-:S09]  /*ad40*/  UISETP.NE.AND UP0, UPT, UR50, URZ, UPT ;  /* 0x000000ff3200728c */ /* 0x000fd2000bf05270 */
[----:B------:R-:W-:Y:S05]  /*ad50*/  BRA.U !UP0, `(.L_x_163) ;  /* 0x0000000108487547 */ /* 0x000fea000b800000 */
[----:B------:R-:W1:Y:S02]  /*ad60*/  LDCU.64 UR4, c[0x0][0x890] ;  /* 0x00011200ff0477ac */ /* 0x000e640008000a00 */
[----:B-1----:R-:W-:-:S04]  /*ad70*/  UISETP.NE.U32.AND UP0, UPT, UR4, URZ, UPT ;  /* 0x000000ff0400728c */ /* 0x002fc8000bf05070 */
[----:B------:R-:W-:-:S09]  /*ad80*/  UISETP.NE.AND.EX UP0, UPT, UR5, URZ, UPT, UP0 ;  /* 0x000000ff0500728c */ /* 0x000fd2000bf05300 */
[----:B------:R-:W-:Y:S05]  /*ad90*/  BRA.U UP0, `(.L_x_164) ;  /* 0x00000001000c7547 */ /* 0x000fea000b800000 */
[----:B------:R-:W-:-:S13]  /*ada0*/  FSETP.NEU.AND P0, PT, R35, RZ, PT ;  /* 0x000000ff2300720b */ /* 0x000fda0003f0d000 */
[----:B------:R-:W-:Y:S05]  /*adb0*/  @!P0 EXIT ;  /* 0x000000000000894d */ /* 0x000fea0003800000 */
[----:B------:R-:W-:Y:S05]  /*adc0*/  BRA `(.L_x_163) ;  /* 0x00000000002c7947 */ /* 0x000fea0003800000 */
.L_x_164:
[----:B------:R-:W-:Y:S01]  /*add0*/  ISETP.NE.AND P0, PT, R78, RZ, PT ;  /* 0x000000ff4e00720c */ /* 0x000fe20003f05270 */
[----:B------:R-:W-:-:S12]  /*ade0*/  BSSY.RECONVERGENT B0, `(.L_x_163) ;  /* 0x0000009000007945 */ /* 0x000fd80003800200 */
[----:B------:R-:W-:Y:S05]  /*adf0*/  @P0 BRA `(.L_x_165) ;  /* 0x0000000000140947 */ /* 0x000fea0003800000 */
[----:B------:R-:W1:Y:S02]  /*ae00*/  LDCU.64 UR4, c[0x0][0x888] ;  /* 0x00011100ff0477ac */ /* 0x000e640008000a00 */
[----:B-1----:R-:W-:-:S04]  /*ae10*/  ISETP.NE.U32.AND P0, PT, RZ, UR4, PT ;  /* 0x00000004ff007c0c */ /* 0x002fc8000bf05070 */
[----:B------:R-:W-:-:S13]  /*ae20*/  ISETP.NE.AND.EX P0, PT, RZ, UR5, PT, P0 ;  /* 0x00000005ff007c0c */ /* 0x000fda000bf05300 */
[----:B------:R-:W-:Y:S05]  /*ae30*/  @!P0 EXIT ;  /* 0x000000000000894d */ /* 0x000fea0003800000 */
[----:B------:R-:W-:Y:S05]  /*ae40*/  BRA `(.L_x_166) ;  /* 0x0000000000087947 */ /* 0x000fea0003800000 */
.L_x_165:
[----:B------:R-:W-:-:S13]  /*ae50*/  FSETP.NEU.AND P0, PT, R35, RZ, PT ;  /* 0x000000ff2300720b */ /* 0x000fda0003f0d000 */
[----:B------:R-:W-:Y:S05]  /*ae60*/  @!P0 EXIT ;  /* 0x000000000000894d */ /* 0x000fea0003800000 */
.L_x_166:
[----:B------:R-:W-:Y:S05]  /*ae70*/  BSYNC.RECONVERGENT B0 ;  /* 0x0000000000007941 */ /* 0x000fea0003800200 */
.L_x_163:
[----:B------:R-:W-:Y:S01]  /*ae80*/  ULEA UR4, UR51, UR48, 0x3 ;  /* 0x0000003033047291 */ /* 0x000fe2000f8e18ff */
[----:B------:R-:W-:-:S04]  /*ae90*/  DEPBAR.LE SB0, 0x0 ;  /* 0x000080000000791a */ /* 0x000fc80000000000 */
[----:B------:R-:W-:-:S04]  /*aea0*/  UIADD3 UR4, UPT, UPT, UR4, 0x60, URZ ;  /* 0x0000006004047890 */ /* 0x000fc8000fffe0ff */
[----:B------:R-:W-:-:S09]  /*aeb0*/  UPRMT UR4, UR37, 0x654, UR4 ;  /* 0x0000065425047896 */ /* 0x000fd20008000004 */
[----:B------:R-:W-:Y:S01]  /*aec0*/  SYNCS.ARRIVE.TRANS64.RED.A1T0 RZ, [UR4], RZ ;  /* 0x000000ffffff79a7 */ /* 0x000fe20008100404 */
[----:B------:R-:W-:Y:S05]  /*aed0*/  EXIT ;  /* 0x000000000000794d */ /* 0x000fea0003800000 */
.L_x_19:
[----:B--2---:R2:W1:Y:S02]  /*aee0*/  SYNCS.PHASECHK.TRANS64.TRYWAIT P0, [R2+URZ+0x100], R3 ;  /* 0x00010003020075a7 */ /* 0x00446400080011ff */
[----:B-1----:R-:W-:Y:S05]  /*aef0*/  @!P0 NANOSLEEP.SYNCS 0x989680 ;  /* 0x009896800000895d */ /* 0x002fea0003900000 */
[----:B------:R-:W1:Y:S02]  /*af00*/  @!P0 SYNCS.PHASECHK.TRANS64 P0, [R2+URZ+0x100], R3 ;  /* 0x00010003020085a7 */ /* 0x000e6400080010ff */
[----:B-1----:R-:W-:Y:S05]  /*af10*/  @!P0 BRA `(.L_x_19) ;  /* 0xfffffffc00f08947 */ /* 0x002fea000383ffff */
[----:B------:R-:W-:Y:S05]  /*af20*/  BRA `(.L_x_167) ;  /* 0xffffff6400ac7947 */ /* 0x000fea000383ffff */
.L_x_22:
[----:B-1----:R-:W-:-:S07]  /*af30*/  MOV R2, UR33 ;  /* 0x0000002100027c02 */ /* 0x002fce0008000f00 */
.L_x_168:
[----:B-1----:R1:W2:Y:S02]  /*af40*/  SYNCS.PHASECHK.TRANS64.TRYWAIT P0, [R2+URZ+0x20], R4 ;  /* 0x00002004020075a7 */ /* 0x0022a400080011ff */
[----:B--2---:R-:W-:Y:S05]  /*af50*/  @!P0 NANOSLEEP.SYNCS 0x989680 ;  /* 0x009896800000895d */ /* 0x004fea0003900000 */
[----:B------:R-:W2:Y:S02]  /*af60*/  @!P0 SYNCS.PHASECHK.TRANS64 P0, [R2+URZ+0x20], R4 ;  /* 0x00002004020085a7 */ /* 0x000ea400080010ff */
[----:B--2---:R-:W-:Y:S05]  /*af70*/  @!P0 BRA `(.L_x_168) ;  /* 0xfffffffc00f08947 */ /* 0x004fea000383ffff */
[----:B------:R-:W-:Y:S05]  /*af80*/  BRA `(.L_x_21) ;  /* 0xffffff6400fc7947 */ /* 0x000fea000383ffff */
.L_x_28:
[----:B-1----:R-:W-:-:S07]  /*af90*/  MOV R2, UR17 ;  /* 0x0000001100027c02 */ /* 0x002fce0008000f00 */
.L_x_169:
[----:B-1----:R1:W2:Y:S02]  /*afa0*/  SYNCS.PHASECHK.TRANS64.TRYWAIT P0, [R2+URZ+0x20], R4 ;  /* 0x00002004020075a7 */ /* 0x0022a400080011ff */
[----:B--2---:R-:W-:Y:S05]  /*afb0*/  @!P0 NANOSLEEP.SYNCS 0x989680 ;  /* 0x009896800000895d */ /* 0x004fea0003900000 */
[----:B------:R-:W2:Y:S02]  /*afc0*/  @!P0 SYNCS.PHASECHK.TRANS64 P0, [R2+URZ+0x20], R4 ;  /* 0x00002004020085a7 */ /* 0x000ea400080010ff */
[----:B--2---:R-:W-:Y:S05]  /*afd0*/  @!P0 BRA `(.L_x_169) ;  /* 0xfffffffc00f08947 */ /* 0x004fea000383ffff */
[----:B------:R-:W-:Y:S05]  /*afe0*/  BRA `(.L_x_27) ;  /* 0xffffff6800a47947 */ /* 0x000fea000383ffff */
.L_x_32:
[----:B-1----:R1:W2:Y:S02]  /*aff0*/  SYNCS.PHASECHK.TRANS64.TRYWAIT P0, [R2+URZ+0x90], R3 ;  /* 0x00009003020075a7 */ /* 0x0022a400080011ff */
[----:B--2---:R-:W-:Y:S05]  /*b000*/  @!P0 NANOSLEEP.SYNCS 0x989680 ;  /* 0x009896800000895d */ /* 0x004fea0003900000 */
[----:B------:R-:W2:Y:S02]  /*b010*/  @!P0 SYNCS.PHASECHK.TRANS64 P0, [R2+URZ+0x90], R3 ;  /* 0x00009003020085a7 */ /* 0x000ea400080010ff */
[----:B--2---:R-:W-:Y:S05]  /*b020*/  @!P0 BRA `(.L_x_32) ;  /* 0xfffffffc00f08947 */ /* 0x004fea000383ffff */
[----:B------:R-:W-:Y:S05]  /*b030*/  BRA `(.L_x_170) ;  /* 0xffffff6c00347947 */ /* 0x000fea000383ffff */
.L_x_36:
[----:B----4-:R-:W-:-:S07]  /*b040*/  MOV R0, UR5 ;  /* 0x0000000500007c02 */ /* 0x010fce0008000f00 */
.L_x_171:
[----:B-1----:R1:W2:Y:S02]  /*b050*/  SYNCS.PHASECHK.TRANS64.TRYWAIT P0, [R0+URZ], R2 ;  /* 0x00000002000075a7 */ /* 0x0022a400080011ff */
[----:B--2---:R-:W-:Y:S05]  /*b060*/  @!P0 NANOSLEEP.SYNCS 0x989680 ;  /* 0x009896800000895d */ /* 0x004fea0003900000 */
[----:B------:R-:W2:Y:S02]  /*b070*/  @!P0 SYNCS.PHASECHK.TRANS64 P0, [R0+URZ], R2 ;  /* 0x00000002000085a7 */ /* 0x000ea400080010ff */
[----:B--2---:R-:W-:Y:S05]  /*b080*/  @!P0 BRA `(.L_x_171) ;  /* 0xfffffffc00f08947 */ /* 0x004fea000383ffff */
[----:B------:R-:W-:Y:S05]  /*b090*/  BRA `(.L_x_172) ;  /* 0xffffff7000a47947 */ /* 0x000fea000383ffff */
.L_x_37:
[----:B----4-:R-:W-:-:S07]  /*b0a0*/  MOV R0, UR5 ;  /* 0x0000000500007c02 */ /* 0x010fce0008000f00 */
.L_x_173:
[----:B-1----:R1:W2:Y:S02]  /*b0b0*/  SYNCS.PHASECHK.TRANS64.TRYWAIT P0, [R0+URZ], R3 ;  /* 0x00000003000075a7 */ /* 0x0022a400080011ff */
[----:B--2---:R-:W-:Y:S05]  /*b0c0*/  @!P0 NANOSLEEP.SYNCS 0x989680 ;  /* 0x009896800000895d */ /* 0x004fea0003900000 */
[----:B------:R-:W2:Y:S02]  /*b0d0*/  @!P0 SYNCS.PHASECHK.TRANS64 P0, [R0+URZ], R3 ;  /* 0x00000003000085a7 */ /* 0x000ea400080010ff */
[----:B--2---:R-:W-:Y:S05]  /*b0e0*/  @!P0 BRA `(.L_x_173) ;  /* 0xfffffffc00f08947 */ /* 0x004fea000383ffff */
[----:B------:R-:W-:Y:S05]  /*b0f0*/  BRA `(.L_x_174) ;  /* 0xffffff7000b07947 */ /* 0x000fea000383ffff */
.L_x_38:
[----:B----4-:R-:W-:-:S07]  /*b100*/  MOV R0, UR5 ;  /* 0x0000000500007c02 */ /* 0x010fce0008000f00 */
.L_x_175:
[----:B-1----:R1:W2:Y:S02]  /*b110*/  SYNCS.PHASECHK.TRANS64.TRYWAIT P0, [R0+URZ], R3 ;  /* 0x00000003000075a7 */ /* 0x0022a400080011ff */
[----:B--2---:R-:W-:Y:S05]  /*b120*/  @!P0 NANOSLEEP.SYNCS 0x989680 ;  /* 0x009896800000895d */ /* 0x004fea0003900000 */
[----:B------:R-:W2:Y:S02]  /*b130*/  @!P0 SYNCS.PHASECHK.TRANS64 P0, [R0+URZ], R3 ;  /* 0x00000003000085a7 */ /* 0x000ea400080010ff */
[----:B--2---:R-:W-:Y:S05]  /*b140*/  @!P0 BRA `(.L_x_175) ;  /* 0xfffffffc00f08947 */ /* 0x004fea000383ffff */
[----:B------:R-:W-:Y:S05]  /*b150*/  BRA `(.L_x_176) ;  /* 0xffffff7000bc7947 */ /* 0x000fea000383ffff */
.L_x_41:
[----:B-1----:R1:W2:Y:S02]  /*b160*/  SYNCS.PHASECHK.TRANS64.TRYWAIT P0, [R0+URZ+0xf0], R4 ;  /* 0x0000f004000075a7 */ /* 0x0022a400080011ff */
[----:B--2---:R-:W-:Y:S05]  /*b170*/  @!P0 NANOSLEEP.SYNCS 0x989680 ;  /* 0x009896800000895d */ /* 0x004fea0003900000 */
[----:B------:R-:W2:Y:S02]  /*b180*/  @!P0 SYNCS.PHASECHK.TRANS64 P0, [R0+URZ+0xf0], R4 ;  /* 0x0000f004000085a7 */ /* 0x000ea400080010ff */
[----:B--2---:R-:W-:Y:S05]  /*b190*/  @!P0 BRA `(.L_x_41) ;  /* 0xfffffffc00f08947 */ /* 0x004fea000383ffff */
[----:B------:R-:W-:Y:S05]  /*b1a0*/  BRA `(.L_x_177) ;  /* 0xffffff7400187947 */ /* 0x000fea000383ffff */
.L_x_42:
[----:B------:R-:W-:-:S07]  /*b1b0*/  MOV R0, UR5 ;  /* 0x0000000500007c02 */ /* 0x000fce0008000f00 */
.L_x_178:
[----:B-1----:R1:W2:Y:S02]  /*b1c0*/  SYNCS.PHASECHK.TRANS64.TRYWAIT P0, [R0+URZ+0xa0], R5 ;  /* 0x0000a005000075a7 */ /* 0x0022a400080011ff */
[----:B--2---:R-:W-:Y:S05]  /*b1d0*/  @!P0 NANOSLEEP.SYNCS 0x989680 ;  /* 0x009896800000895d */ /* 0x004fea0003900000 */
[----:B------:R-:W2:Y:S02]  /*b1e0*/  @!P0 SYNCS.PHASECHK.TRANS64 P0, [R0+URZ+0xa0], R5 ;  /* 0x0000a005000085a7 */ /* 0x000ea400080010ff */
[----:B--2---:R-:W-:Y:S05]  /*b1f0*/  @!P0 BRA `(.L_x_178) ;  /* 0xfffffffc00f08947 */ /* 0x004fea000383ffff */
[----:B------:R-:W-:Y:S05]  /*b200*/  BRA `(.L_x_179) ;  /* 0xffffff7400287947 */ /* 0x000fea000383ffff */
.L_x_43:
[----:B-1----:R1:W2:Y:S02]  /*b210*/  SYNCS.PHASECHK.TRANS64.TRYWAIT P1, [R0+URZ+0x90], R4 ;  /* 0x00009004000075a7 */ /* 0x0022a400080211ff */
[----:B--2---:R-:W-:Y:S05]  /*b220*/  @!P1 NANOSLEEP.SYNCS 0x989680 ;  /* 0x009896800000995d */ /* 0x004fea0003900000 */
[----:B------:R-:W2:Y:S02]  /*b230*/  @!P1 SYNCS.PHASECHK.TRANS64 P1, [R0+URZ+0x90], R4 ;  /* 0x00009004000095a7 */ /* 0x000ea400080210ff */
[----:B--2---:R-:W-:Y:S05]  /*b240*/  @!P1 BRA `(.L_x_43) ;  /* 0xfffffffc00f09947 */ /* 0x004fea000383ffff */
[----:B------:R-:W-:Y:S05]  /*b250*/  BRA `(.L_x_180) ;  /* 0xffffff7400587947 */ /* 0x000fea000383ffff */
.L_x_46:
[----:B------:R-:W-:-:S07]  /*b260*/  MOV R0, UR5 ;  /* 0x0000000500007c02 */ /* 0x000fce0008000f00 */
.L_x_181:
[----:B-1----:R1:W2:Y:S02]  /*b270*/  SYNCS.PHASECHK.TRANS64.TRYWAIT P0, [R0+URZ+0xa0], R2 ;  /* 0x0000a002000075a7 */ /* 0x0022a400080011ff */
[----:B--2---:R-:W-:Y:S05]  /*b280*/  @!P0 NANOSLEEP.SYNCS 0x989680 ;  /* 0x009896800000895d */ /* 0x004fea0003900000 */
[----:B------:R-:W2:Y:S02]  /*b290*/  @!P0 SYNCS.PHASECHK.TRANS64 P0, [R0+URZ+0xa0], R2 ;  /* 0x0000a002000085a7 */ /* 0x000ea400080010ff */
[----:B--2---:R-:W-:Y:S05]  /*b2a0*/  @!P0 BRA `(.L_x_181) ;  /* 0xfffffffc00f08947 */ /* 0x004fea000383ffff */
[----:B------:R-:W-:Y:S05]  /*b2b0*/  BRA `(.L_x_45) ;  /* 0xffffff7400ac7947 */ /* 0x000fea000383ffff */
.L_x_53:
[----:B-1----:R1:W2:Y:S02]  /*b2c0*/  SYNCS.PHASECHK.TRANS64.TRYWAIT P1, [R0+URZ+0x90], R2 ;  /* 0x00009002000075a7 */ /* 0x0022a400080211ff */
[----:B--2---:R-:W-:Y:S05]  /*b2d0*/  @!P1 NANOSLEEP.SYNCS 0x989680 ;  /* 0x009896800000995d */ /* 0x004fea0003900000 */
[----:B------:R-:W2:Y:S02]  /*b2e0*/  @!P1 SYNCS.PHASECHK.TRANS64 P1, [R0+URZ+0x90], R2 ;  /* 0x00009002000095a7 */ /* 0x000ea400080210ff */
[----:B--2---:R-:W-:Y:S05]  /*b2f0*/  @!P1 BRA `(.L_x_53) ;  /* 0xfffffffc00f09947 */ /* 0x004fea000383ffff */
[----:B------:R-:W-:Y:S05]  /*b300*/  BRA `(.L_x_182) ;  /* 0xffffff7c001c7947 */ /* 0x000fea000383ffff */
.L_x_54:
[----:B------:R-:W-:-:S07]  /*b310*/  MOV R2, UR7 ;  /* 0x0000000700027c02 */ /* 0x000fce0008000f00 */
.L_x_183:
[----:B-1----:R1:W2:Y:S02]  /*b320*/  SYNCS.PHASECHK.TRANS64.TRYWAIT P0, [R2+URZ+0xd0], R0 ;  /* 0x0000d000020075a7 */ /* 0x0022a400080011ff */
[----:B--2---:R-:W-:Y:S05]  /*b330*/  @!P0 NANOSLEEP.SYNCS 0x989680 ;  /* 0x009896800000895d */ /* 0x004fea0003900000 */
[----:B------:R-:W2:Y:S02]  /*b340*/  @!P0 SYNCS.PHASECHK.TRANS64 P0, [R2+URZ+0xd0], R0 ;  /* 0x0000d000020085a7 */ /* 0x000ea400080010ff */
[----:B--2---:R-:W-:Y:S05]  /*b350*/  @!P0 BRA `(.L_x_183) ;  /* 0xfffffffc00f08947 */ /* 0x004fea000383ffff */
[----:B------:R-:W-:Y:S05]  /*b360*/  BRA `(.L_x_184) ;  /* 0xffffff7c006c7947 */ /* 0x000fea000383ffff */
.L_x_57:
[----:B------:R-:W-:Y:S07]  /*b370*/  MOV R0, UR6 ;  /* 0x0000000600007c02 */ /* 0x000fee0008000f00 */
.L_x_185:
[----:B-1----:R1:W2:Y:S02]  /*b380*/  SYNCS.PHASECHK.TRANS64.TRYWAIT P0, [R0+URZ], R2 ;  /* 0x00000002000075a7 */ /* 0x0022a400080011ff */
[----:B--2---:R-:W-:Y:S05]  /*b390*/  @!P0 NANOSLEEP.SYNCS 0x989680 ;  /* 0x009896800000895d */ /* 0x004fea0003900000 */
[----:B------:R-:W2:Y:S02]  /*b3a0*/  @!P0 SYNCS.PHASECHK.TRANS64 P0, [R0+URZ], R2 ;  /* 0x00000002000085a7 */ /* 0x000ea400080010ff */
[----:B--2---:R-:W-:Y:S05]  /*b3b0*/  @!P0 BRA `(.L_x_185) ;  /* 0xfffffffc00f08947 */ /* 0x004fea000383ffff */
[----:B------:R-:W-:Y:S05]  /*b3c0*/  BRA `(.L_x_56) ;  /* 0xffffff7c00887947 */ /* 0x000fea000383ffff */
.L_x_60:
[----:B------:R-:W-:-:S07]  /*b3d0*/  MOV R0, UR6 ;  /* 0x0000000600007c02 */ /* 0x000fce0008000f00 */
.L_x_186:
[----:B--2---:R2:W4:Y:S02]  /*b3e0*/  SYNCS.PHASECHK.TRANS64.TRYWAIT P0, [R0+URZ], R2 ;  /* 0x00000002000075a7 */ /* 0x00452400080011ff */
[----:B----4-:R-:W-:Y:S05]  /*b3f0*/  @!P0 NANOSLEEP.SYNCS 0x989680 ;  /* 0x009896800000895d */ /* 0x010fea0003900000 */
[----:B------:R-:W4:Y:S02]  /*b400*/  @!P0 SYNCS.PHASECHK.TRANS64 P0, [R0+URZ], R2 ;  /* 0x00000002000085a7 */ /* 0x000f2400080010ff */
[----:B----4-:R-:W-:Y:S05]  /*b410*/  @!P0 BRA `(.L_x_186) ;  /* 0xfffffffc00f08947 */ /* 0x010fea000383ffff */
[----:B------:R-:W-:Y:S05]  /*b420*/  BRA `(.L_x_187) ;  /* 0xffffff8000647947 */ /* 0x000fea000383ffff */
.L_x_61:
[----:B------:R-:W-:-:S07]  /*b430*/  MOV R0, UR6 ;  /* 0x0000000600007c02 */ /* 0x000fce0008000f00 */
.L_x_188:
[----:B-1----:R1:W2:Y:S02]  /*b440*/  SYNCS.PHASECHK.TRANS64.TRYWAIT P0, [R0+URZ], R3 ;  /* 0x00000003000075a7 */ /* 0x0022a400080011ff */
[----:B--2---:R-:W-:Y:S05]  /*b450*/  @!P0 NANOSLEEP.SYNCS 0x989680 ;  /* 0x009896800000895d */ /* 0x004fea0003900000 */
[----:B------:R-:W2:Y:S02]  /*b460*/  @!P0 SYNCS.PHASECHK.TRANS64 P0, [R0+URZ], R3 ;  /* 0x00000003000085a7 */ /* 0x000ea400080010ff */
[----:B--2---:R-:W-:Y:S05]  /*b470*/  @!P0 BRA `(.L_x_188) ;  /* 0xfffffffc00f08947 */ /* 0x004fea000383ffff */
[----:B------:R-:W-:Y:S05]  /*b480*/  BRA `(.L_x_189) ;  /* 0xffffff8000707947 */ /* 0x000fea000383ffff */
.L_x_62:
[----:B------:R-:W-:-:S07]  /*b490*/  MOV R0, UR6 ;  /* 0x0000000600007c02 */ /* 0x000fce0008000f00 */
.L_x_190:
[----:B-1----:R1:W2:Y:S02]  /*b4a0*/  SYNCS.PHASECHK.TRANS64.TRYWAIT P0, [R0+URZ], R3 ;  /* 0x00000003000075a7 */ /* 0x0022a400080011ff */
[----:B--2---:R-:W-:Y:S05]  /*b4b0*/  @!P0 NANOSLEEP.SYNCS 0x989680 ;  /* 0x009896800000895d */ /* 0x004fea0003900000 */
[----:B------:R-:W2:Y:S02]  /*b4c0*/  @!P0 SYNCS.PHASECHK.TRANS64 P0, [R0+URZ], R3 ;  /* 0x00000003000085a7 */ /* 0x000ea400080010ff */
[----:B--2---:R-:W-:Y:S05]  /*b4d0*/  @!P0 BRA `(.L_x_190) ;  /* 0xfffffffc00f08947 */ /* 0x004fea000383ffff */
[----:B------:R-:W-:Y:S05]  /*b4e0*/  BRA `(.L_x_191) ;  /* 0xffffff80007c7947 */ /* 0x000fea000383ffff */
.L_x_63:
[----:B-1----:R-:W-:-:S07]  /*b4f0*/  MOV R0, UR7 ;  /* 0x0000000700007c02 */ /* 0x002fce0008000f00 */
.L_x_192:
[----:B-1----:R1:W2:Y:S02]  /*b500*/  SYNCS.PHASECHK.TRANS64.TRYWAIT P0, [R0+URZ], R2 ;  /* 0x00000002000075a7 */ /* 0x0022a400080011ff */
[----:B--2---:R-:W-:Y:S05]  /*b510*/  @!P0 NANOSLEEP.SYNCS 0x989680 ;  /* 0x009896800000895d */ /* 0x004fea0003900000 */
[----:B------:R-:W2:Y:S02]  /*b520*/  @!P0 SYNCS.PHASECHK.TRANS64 P0, [R0+URZ], R2 ;  /* 0x00000002000085a7 */ /* 0x000ea400080010ff */
[----:B--2---:R-:W-:Y:S05]  /*b530*/  @!P0 BRA `(.L_x_192) ;  /* 0xfffffffc00f08947 */ /* 0x004fea000383ffff */
[----:B------:R-:W-:Y:S05]  /*b540*/  BRA `(.L_x_193) ;  /* 0xffffff8000887947 */ /* 0x000fea000383ffff */
.L_x_68:
[----:B--2---:R2:W3:Y:S02]  /*b550*/  SYNCS.PHASECHK.TRANS64.TRYWAIT P0, [R0+URZ+0x90], R2 ;  /* 0x00009002000075a7 */ /* 0x0044e400080011ff */
[----:B---3--:R-:W-:Y:S05]  /*b560*/  @!P0 NANOSLEEP.SYNCS 0x989680 ;  /* 0x009896800000895d */ /* 0x008fea0003900000 */
[----:B------:R-:W3:Y:S02]  /*b570*/  @!P0 SYNCS.PHASECHK.TRANS64 P0, [R0+URZ+0x90], R2 ;  /* 0x00009002000085a7 */ /* 0x000ee400080010ff */
[----:B---3--:R-:W-:Y:S05]  /*b580*/  @!P0 BRA `(.L_x_68) ;  /* 0xfffffffc00f08947 */ /* 0x008fea000383ffff */
[----:B------:R-:W-:Y:S05]  /*b590*/  BRA `(.L_x_194) ;  /* 0xffffff8400887947 */ /* 0x000fea000383ffff */
.L_x_71:
[----:B------:R-:W-:Y:S07]  /*b5a0*/  MOV R0, UR7 ;  /* 0x0000000700007c02 */ /* 0x000fee0008000f00 */
.L_x_195:
[----:B--2---:R2:W3:Y:S02]  /*b5b0*/  SYNCS.PHASECHK.TRANS64.TRYWAIT P0, [R0+URZ+0x88], R2 ;  /* 0x00008802000075a7 */ /* 0x0044e400080011ff */
[----:B---3--:R-:W-:Y:S05]  /*b5c0*/  @!P0 NANOSLEEP.SYNCS 0x989680 ;  /* 0x009896800000895d */ /* 0x008fea0003900000 */
[----:B------:R-:W3:Y:S02]  /*b5d0*/  @!P0 SYNCS.PHASECHK.TRANS64 P0, [R0+URZ+0x88], R2 ;  /* 0x00008802000085a7 */ /* 0x000ee400080010ff */
[----:B---3--:R-:W-:Y:S05]  /*b5e0*/  @!P0 BRA `(.L_x_195) ;  /* 0xfffffffc00f08947 */ /* 0x008fea000383ffff */
[----:B------:R-:W-:Y:S05]  /*b5f0*/  BRA `(.L_x_70) ;  /* 0xffffff8800687947 */ /* 0x000fea000383ffff */
.L_x_74:
[----:B------:R-:W-:Y:S07]  /*b600*/  MOV R0, UR7 ;  /* 0x0000000700007c02 */ /* 0x000fee0008000f00 */
.L_x_196:
[----:B-1----:R1:W2:Y:S02]  /*b610*/  SYNCS.PHASECHK.TRANS64.TRYWAIT P0, [R0+URZ+0x60], R32 ;  /* 0x00006020000075a7 */ /* 0x0022a400080011ff */
[----:B--2---:R-:W-:Y:S05]  /*b620*/  @!P0 NANOSLEEP.SYNCS 0x989680 ;  /* 0x009896800000895d */ /* 0x004fea0003900000 */
[----:B------:R-:W2:Y:S02]  /*b630*/  @!P0 SYNCS.PHASECHK.TRANS64 P0, [R0+URZ+0x60], R32 ;  /* 0x00006020000085a7 */ /* 0x000ea400080010ff */
[----:B--2---:R-:W-:Y:S05]  /*b640*/  @!P0 BRA `(.L_x_196) ;  /* 0xfffffffc00f08947 */ /* 0x004fea000383ffff */
[----:B------:R-:W-:Y:S05]  /*b650*/  BRA `(.L_x_197) ;  /* 0xffffff8800e47947 */ /* 0x000fea000383ffff */
.L_x_75:
[----:B------:R-:W-:Y:S07]  /*b660*/  MOV R0, UR7 ;  /* 0x0000000700007c02 */ /* 0x000fee0008000f00 */
.L_x_198:
[----:B-1----:R1:W2:Y:S02]  /*b670*/  SYNCS.PHASECHK.TRANS64.TRYWAIT P0, [R0+URZ+0x68], R32 ;  /* 0x00006820000075a7 */ /* 0x0022a400080011ff */
[----:B--2---:R-:W-:Y:S05]  /*b680*/  @!P0 NANOSLEEP.SYNCS 0x989680 ;  /* 0x009896800000895d */ /* 0x004fea0003900000 */
[----:B------:R-:W2:Y:S02]  /*b690*/  @!P0 SYNCS.PHASECHK.TRANS64 P0, [R0+URZ+0x68], R32 ;  /* 0x00006820000085a7 */ /* 0x000ea400080010ff */
[----:B--2---:R-:W-:Y:S05]  /*b6a0*/  @!P0 BRA `(.L_x_198) ;  /* 0xfffffffc00f08947 */ /* 0x004fea000383ffff */
[----:B------:R-:W-:Y:S05]  /*b6b0*/  BRA `(.L_x_199) ;  /* 0xffffff8c00207947 */ /* 0x000fea000383ffff */
.L_x_76:
[----:B------:R-:W-:Y:S07]  /*b6c0*/  MOV R0, UR7 ;  /* 0x0000000700007c02 */ /* 0x000fee0008000f00 */
.L_x_200:
[----:B-1----:R1:W2:Y:S02]  /*b6d0*/  SYNCS.PHASECHK.TRANS64.TRYWAIT P0, [R0+URZ+0x70], R32 ;  /* 0x00007020000075a7 */ /* 0x0022a400080011ff */
[----:B--2---:R-:W-:Y:S05]  /*b6e0*/  @!P0 NANOSLEEP.SYNCS 0x989680 ;  /* 0x009896800000895d */ /* 0x004fea0003900000 */
[----:B------:R-:W2:Y:S02]  /*b6f0*/  @!P0 SYNCS.PHASECHK.TRANS64 P0, [R0+URZ+0x70], R32 ;  /* 0x00007020000085a7 */ /* 0x000ea400080010ff */
[----:B--2---:R-:W-:Y:S05]  /*b700*/  @!P0 BRA `(.L_x_200) ;  /* 0xfffffffc00f08947 */ /* 0x004fea000383ffff */
[----:B------:R-:W-:Y:S05]  /*b710*/  BRA `(.L_x_201) ;  /* 0xffffff8c00607947 */ /* 0x000fea000383ffff */
.L_x_77:
[----:B------:R-:W-:Y:S07]  /*b720*/  MOV R0, UR7 ;  /* 0x0000000700007c02 */ /* 0x000fee0008000f00 */
.L_x_202:
[----:B-1----:R1:W2:Y:S02]  /*b730*/  SYNCS.PHASECHK.TRANS64.TRYWAIT P0, [R0+URZ+0x78], R32 ;  /* 0x00007820000075a7 */ /* 0x0022a400080011ff */
[----:B--2---:R-:W-:Y:S05]  /*b740*/  @!P0 NANOSLEEP.SYNCS 0x989680 ;  /* 0x009896800000895d */ /* 0x004fea0003900000 */
[----:B------:R-:W2:Y:S02]  /*b750*/  @!P0 SYNCS.PHASECHK.TRANS64 P0, [R0+URZ+0x78], R32 ;  /* 0x00007820000085a7 */ /* 0x000ea400080010ff */
[----:B--2---:R-:W-:Y:S05]  /*b760*/  @!P0 BRA `(.L_x_202) ;  /* 0xfffffffc00f08947 */ /* 0x004fea000383ffff */
[----:B------:R-:W-:Y:S05]  /*b770*/  BRA `(.L_x_203) ;  /* 0xffffff8c00a47947 */ /* 0x000fea000383ffff */
.L_x_78:
[----:B------:R-:W-:Y:S07]  /*b780*/  MOV R0, UR7 ;  /* 0x0000000700007c02 */ /* 0x000fee0008000f00 */
.L_x_204:
[----:B-1----:R1:W2:Y:S02]  /*b790*/  SYNCS.PHASECHK.TRANS64.TRYWAIT P0, [R0+URZ+0x60], R14 ;  /* 0x0000600e000075a7 */ /* 0x0022a400080011ff */
[----:B--2---:R-:W-:Y:S05]  /*b7a0*/  @!P0 NANOSLEEP.SYNCS 0x989680 ;  /* 0x009896800000895d */ /* 0x004fea0003900000 */
[----:B------:R-:W2:Y:S02]  /*b7b0*/  @!P0 SYNCS.PHASECHK.TRANS64 P0, [R0+URZ+0x60], R14 ;  /* 0x0000600e000085a7 */ /* 0x000ea400080010ff */
[----:B--2---:R-:W-:Y:S05]  /*b7c0*/  @!P0 BRA `(.L_x_204) ;  /* 0xfffffffc00f08947 */ /* 0x004fea000383ffff */
[----:B------:R-:W-:Y:S05]  /*b7d0*/  BRA `(.L_x_205) ;  /* 0xffffff8c00ec7947 */ /* 0x000fea000383ffff */
.L_x_79:
[----:B------:R-:W-:Y:S07]  /*b7e0*/  MOV R0, UR7 ;  /* 0x0000000700007c02 */ /* 0x000fee0008000f00 */
.L_x_206:
[----:B-1----:R1:W2:Y:S02]  /*b7f0*/  SYNCS.PHASECHK.TRANS64.TRYWAIT P0, [R0+URZ+0x68], R14 ;  /* 0x0000680e000075a7 */ /* 0x0022a400080011ff */
[----:B--2---:R-:W-:Y:S05]  /*b800*/  @!P0 NANOSLEEP.SYNCS 0x989680 ;  /* 0x009896800000895d */ /* 0x004fea0003900000 */
[----:B------:R-:W2:Y:S02]  /*b810*/  @!P0 SYNCS.PHASECHK.TRANS64 P0, [R0+URZ+0x68], R14 ;  /* 0x0000680e000085a7 */ /* 0x000ea400080010ff */
[----:B--2---:R-:W-:Y:S05]  /*b820*/  @!P0 BRA `(.L_x_206) ;  /* 0xfffffffc00f08947 */ /* 0x004fea000383ffff */
[----:B------:R-:W-:Y:S05]  /*b830*/  BRA `(.L_x_207) ;  /* 0xffffff9000307947 */ /* 0x000fea000383ffff */
.L_x_80:
[----:B------:R-:W-:Y:S07]  /*b840*/  MOV R0, UR7 ;  /* 0x0000000700007c02 */ /* 0x000fee0008000f00 */
.L_x_208:
[----:B-1----:R1:W2:Y:S02]  /*b850*/  SYNCS.PHASECHK.TRANS64.TRYWAIT P0, [R0+URZ+0x70], R14 ;  /* 0x0000700e000075a7 */ /* 0x0022a400080011ff */
[----:B--2---:R-:W-:Y:S05]  /*b860*/  @!P0 NANOSLEEP.SYNCS 0x989680 ;  /* 0x009896800000895d */ /* 0x004fea0003900000 */
[----:B------:R-:W2:Y:S02]  /*b870*/  @!P0 SYNCS.PHASECHK.TRANS64 P0, [R0+URZ+0x70], R14 ;  /* 0x0000700e000085a7 */ /* 0x000ea400080010ff */
[----:B--2---:R-:W-:Y:S05]  /*b880*/  @!P0 BRA `(.L_x_208) ;  /* 0xfffffffc00f08947 */ /* 0x004fea000383ffff */
[----:B------:R-:W-:Y:S05]  /*b890*/  BRA `(.L_x_209) ;  /* 0xffffff9000747947 */ /* 0x000fea000383ffff */
.L_x_81:
[----:B------:R-:W-:Y:S07]  /*b8a0*/  MOV R0, UR7 ;  /* 0x0000000700007c02 */ /* 0x000fee0008000f00 */
.L_x_210:
[----:B-1----:R1:W2:Y:S02]  /*b8b0*/  SYNCS.PHASECHK.TRANS64.TRYWAIT P0, [R0+URZ+0x78], R14 ;  /* 0x0000780e000075a7 */ /* 0x0022a400080011ff */
[----:B--2---:R-:W-:Y:S05]  /*b8c0*/  @!P0 NANOSLEEP.SYNCS 0x989680 ;  /* 0x009896800000895d */ /* 0x004fea0003900000 */
[----:B------:R-:W2:Y:S02]  /*b8d0*/  @!P0 SYNCS.PHASECHK.TRANS64 P0, [R0+URZ+0x78], R14 ;  /* 0x0000780e000085a7 */ /* 0x000ea400080010ff */
[----:B--2---:R-:W-:Y:S05]  /*b8e0*/  @!P0 BRA `(.L_x_210) ;  /* 0xfffffffc00f08947 */ /* 0x004fea000383ffff */
[----:B------:R-:W-:Y:S05]  /*b8f0*/  BRA `(.L_x_211) ;  /* 0xffffff9000f87947 */ /* 0x000fea000383ffff */
.L_x_83:
[----:B------:R-:W-:-:S07]  /*b900*/  MOV R0, UR7 ;  /* 0x0000000700007c02 */ /* 0x000fce0008000f00 */
.L_x_212:
[----:B-1----:R1:W3:Y:S02]  /*b910*/  SYNCS.PHASECHK.TRANS64.TRYWAIT P0, [R0+URZ+0x60], R32 ;  /* 0x00006020000075a7 */ /* 0x0022e400080011ff */
[----:B---3--:R-:W-:Y:S05]  /*b920*/  @!P0 NANOSLEEP.SYNCS 0x989680 ;  /* 0x009896800000895d */ /* 0x008fea0003900000 */
[----:B------:R-:W3:Y:S02]  /*b930*/  @!P0 SYNCS.PHASECHK.TRANS64 P0, [R0+URZ+0x60], R32 ;  /* 0x00006020000085a7 */ /* 0x000ee400080010ff */
[----:B---3--:R-:W-:Y:S05]  /*b940*/  @!P0 BRA `(.L_x_212) ;  /* 0xfffffffc00f08947 */ /* 0x008fea000383ffff */
[----:B------:R-:W-:Y:S05]  /*b950*/  BRA `(.L_x_213) ;  /* 0xffffff9400607947 */ /* 0x000fea000383ffff */
.L_x_84:
[----:B-1----:R-:W-:-:S07]  /*b960*/  MOV R0, UR7 ;  /* 0x0000000700007c02 */ /* 0x002fce0008000f00 */
.L_x_214:
[----:B-1----:R1:W3:Y:S02]  /*b970*/  SYNCS.PHASECHK.TRANS64.TRYWAIT P0, [R0+URZ+0x68], R32 ;  /* 0x00006820000075a7 */ /* 0x0022e400080011ff */
[----:B---3--:R-:W-:Y:S05]  /*b980*/  @!P0 NANOSLEEP.SYNCS 0x989680 ;  /* 0x009896800000895d */ /* 0x008fea0003900000 */
[----:B------:R-:W3:Y:S02]  /*b990*/  @!P0 SYNCS.PHASECHK.TRANS64 P0, [R0+URZ+0x68], R32 ;  /* 0x00006820000085a7 */ /* 0x000ee400080010ff */
[----:B---3--:R-:W-:Y:S05]  /*b9a0*/  @!P0 BRA `(.L_x_214) ;  /* 0xfffffffc00f08947 */ /* 0x008fea000383ffff */
[----:B------:R-:W-:Y:S05]  /*b9b0*/  BRA `(.L_x_215) ;  /* 0xffffff9400507947 */ /* 0x000fea000383ffff */
.L_x_85:
[----:B------:R-:W-:-:S07]  /*b9c0*/  MOV R2, UR7 ;  /* 0x0000000700027c02 */ /* 0x000fce0008000f00 */
.L_x_216:
[----:B-1----:R1:W3:Y:S02]  /*b9d0*/  SYNCS.PHASECHK.TRANS64.TRYWAIT P0, [R2+URZ+0x70], R32 ;  /* 0x00007020020075a7 */ /* 0x0022e400080011ff */
[----:B---3--:R-:W-:Y:S05]  /*b9e0*/  @!P0 NANOSLEEP.SYNCS 0x989680 ;  /* 0x009896800000895d */ /* 0x008fea0003900000 */
[----:B------:R-:W3:Y:S02]  /*b9f0*/  @!P0 SYNCS.PHASECHK.TRANS64 P0, [R2+URZ+0x70], R32 ;  /* 0x00007020020085a7 */ /* 0x000ee400080010ff */
[----:B---3--:R-:W-:Y:S05]  /*ba00*/  @!P0 BRA `(.L_x_216) ;  /* 0xfffffffc00f08947 */ /* 0x008fea000383ffff */
[----:B------:R-:W-:Y:S05]  /*ba10*/  BRA `(.L_x_217) ;  /* 0xffffff9400447947 */ /* 0x000fea000383ffff */
.L_x_87:
[----:B--2---:R2:W4:Y:S02]  /*ba20*/  SYNCS.PHASECHK.TRANS64.TRYWAIT P0, [R0+URZ+0x90], R2 ;  /* 0x00009002000075a7 */ /* 0x00452400080011ff */
[----:B----4-:R-:W-:Y:S05]  /*ba30*/  @!P0 NANOSLEEP.SYNCS 0x989680 ;  /* 0x009896800000895d */ /* 0x010fea0003900000 */
[----:B------:R-:W4:Y:S02]  /*ba40*/  @!P0 SYNCS.PHASECHK.TRANS64 P0, [R0+URZ+0x90], R2 ;  /* 0x00009002000085a7 */ /* 0x000f2400080010ff */
[----:B----4-:R-:W-:Y:S05]  /*ba50*/  @!P0 BRA `(.L_x_87) ;  /* 0xfffffffc00f08947 */ /* 0x010fea000383ffff */
[----:B------:R-:W-:Y:S05]  /*ba60*/  BRA `(.L_x_218) ;  /* 0xffffff9800187947 */ /* 0x000fea000383ffff */
.L_x_98:
[----:B-1----:R-:W-:Y:S04]  /*ba70*/  MOV R0, UR48 ;  /* 0x0000003000007c02 */ /* 0x002fe80008000f00 */
[----:B------:R1:W3:Y:S03]  /*ba80*/  SYNCS.PHASECHK.TRANS64.TRYWAIT P1, [R0+URZ+0x40], R3 ;  /* 0x00004003000075a7 */ /* 0x0002e600080211ff */
[----:B---3--:R-:W-:Y:S05]  /*ba90*/  @!P1 NANOSLEEP.SYNCS 0x989680 ;  /* 0x009896800000995d */ /* 0x008fea0003900000 */
[----:B------:R-:W3:Y:S02]  /*baa0*/  @!P1 SYNCS.PHASECHK.TRANS64 P1, [R0+URZ+0x40], R3 ;  /* 0x00004003000095a7 */ /* 0x000ee400080210ff */
[----:B---3--:R-:W-:Y:S05]  /*bab0*/  @!P1 BRA `(.L_x_98) ;  /* 0xfffffffc00ec9947 */ /* 0x008fea000383ffff */
[----:B------:R-:W-:Y:S05]  /*bac0*/  BRA `(.L_x_97) ;  /* 0xffffffa4004c7947 */ /* 0x000fea000383ffff */
.L_x_100:
[----:B-1----:R1:W2:Y:S02]  /*bad0*/  SYNCS.PHASECHK.TRANS64.TRYWAIT P0, [R83+URZ+0xb0], R2 ;  /* 0x0000b002530075a7 */ /* 0x0022a400080011ff */
[----:B--2---:R-:W-:Y:S05]  /*bae0*/  @!P0 NANOSLEEP.SYNCS 0x989680 ;  /* 0x009896800000895d */ /* 0x004fea0003900000 */
[----:B------:R-:W2:Y:S02]  /*baf0*/  @!P0 SYNCS.PHASECHK.TRANS64 P0, [R83+URZ+0xb0], R2 ;  /* 0x0000b002530085a7 */ /* 0x000ea400080010ff */
[----:B--2---:R-:W-:Y:S05]  /*bb00*/  @!P0 BRA `(.L_x_100) ;  /* 0xfffffffc00f08947 */ /* 0x004fea000383ffff */
[----:B------:R-:W-:Y:S05]  /*bb10*/  BRA `(.L_x_99) ;  /* 0xffffffa400787947 */ /* 0x000fea000383ffff */
.L_x_109:
[----:B-1----:R1:W2:Y:S02]  /*bb20*/  SYNCS.PHASECHK.TRANS64.TRYWAIT P0, [R2+URZ+0x40], R0 ;  /* 0x00004000020075a7 */ /* 0x0022a400080011ff */
[----:B--2---:R-:W-:Y:S05]  /*bb30*/  @!P0 NANOSLEEP.SYNCS 0x989680 ;  /* 0x009896800000895d */ /* 0x004fea0003900000 */
[----:B------:R-:W2:Y:S02]  /*bb40*/  @!P0 SYNCS.PHASECHK.TRANS64 P0, [R2+URZ+0x40], R0 ;  /* 0x00004000020085a7 */ /* 0x000ea400080010ff */
[----:B--2---:R-:W-:Y:S05]  /*bb50*/  @!P0 BRA `(.L_x_109) ;  /* 0xfffffffc00f08947 */ /* 0x004fea000383ffff */
[----:B------:R-:W-:Y:S05]  /*bb60*/  BRA `(.L_x_108) ;  /* 0xffffffac009c7947 */ /* 0x000fea000383ffff */
.L_x_117:
[----:B-1----:R1:W2:Y:S02]  /*bb70*/  SYNCS.PHASECHK.TRANS64.TRYWAIT P0, [R0+URZ+0x40], R5 ;  /* 0x00004005000075a7 */ /* 0x0022a400080011ff */
[----:B--2---:R-:W-:Y:S05]  /*bb80*/  @!P0 NANOSLEEP.SYNCS 0x989680 ;  /* 0x009896800000895d */ /* 0x004fea0003900000 */
[----:B------:R-:W2:Y:S02]  /*bb90*/  @!P0 SYNCS.PHASECHK.TRANS64 P0, [R0+URZ+0x40], R5 ;  /* 0x00004005000085a7 */ /* 0x000ea400080010ff */
[----:B--2---:R-:W-:Y:S05]  /*bba0*/  @!P0 BRA `(.L_x_117) ;  /* 0xfffffffc00f08947 */ /* 0x004fea000383ffff */
[----:B------:R-:W-:Y:S05]  /*bbb0*/  BRA `(.L_x_116) ;  /* 0xffffffb400e07947 */ /* 0x000fea000383ffff */
.L_x_125:
[----:B-1----:R1:W2:Y:S02]  /*bbc0*/  SYNCS.PHASECHK.TRANS64.TRYWAIT P0, [R0+URZ+0x40], R5 ;  /* 0x00004005000075a7 */ /* 0x0022a400080011ff */
[----:B--2---:R-:W-:Y:S05]  /*bbd0*/  @!P0 NANOSLEEP.SYNCS 0x989680 ;  /* 0x009896800000895d */ /* 0x004fea0003900000 */
[----:B------:R-:W2:Y:S02]  /*bbe0*/  @!P0 SYNCS.PHASECHK.TRANS64 P0, [R0+URZ+0x40], R5 ;  /* 0x00004005000085a7 */ /* 0x000ea400080010ff */
[----:B--2---:R-:W-:Y:S05]  /*bbf0*/  @!P0 BRA `(.L_x_125) ;  /* 0xfffffffc00f08947 */ /* 0x004fea000383ffff */
[----:B------:R-:W-:Y:S05]  /*bc00*/  BRA `(.L_x_124) ;  /* 0xffffffc000287947 */ /* 0x000fea000383ffff */
.L_x_133:
[----:B-1----:R1:W2:Y:S02]  /*bc10*/  SYNCS.PHASECHK.TRANS64.TRYWAIT P0, [R0+URZ+0x40], R5 ;  /* 0x00004005000075a7 */ /* 0x0022a400080011ff */
[----:B--2---:R-:W-:Y:S05]  /*bc20*/  @!P0 NANOSLEEP.SYNCS 0x989680 ;  /* 0x009896800000895d */ /* 0x004fea0003900000 */
[----:B------:R-:W2:Y:S02]  /*bc30*/  @!P0 SYNCS.PHASECHK.TRANS64 P0, [R0+URZ+0x40], R5 ;  /* 0x00004005000085a7 */ /* 0x000ea400080010ff */
[----:B--2---:R-:W-:Y:S05]  /*bc40*/  @!P0 BRA `(.L_x_133) ;  /* 0xfffffffc00f08947 */ /* 0x004fea000383ffff */
[----:B------:R-:W-:Y:S05]  /*bc50*/  BRA `(.L_x_132) ;  /* 0xffffffc8007c7947 */ /* 0x000fea000383ffff */
.L_x_141:
[----:B-1----:R1:W2:Y:S02]  /*bc60*/  SYNCS.PHASECHK.TRANS64.TRYWAIT P0, [R0+URZ+0x40], R5 ;  /* 0x00004005000075a7 */ /* 0x0022a400080011ff */
[----:B--2---:R-:W-:Y:S05]  /*bc70*/  @!P0 NANOSLEEP.SYNCS 0x989680 ;  /* 0x009896800000895d */ /* 0x004fea0003900000 */
[----:B------:R-:W2:Y:S02]  /*bc80*/  @!P0 SYNCS.PHASECHK.TRANS64 P0, [R0+URZ+0x40], R5 ;  /* 0x00004005000085a7 */ /* 0x000ea400080010ff */
[----:B--2---:R-:W-:Y:S05]  /*bc90*/  @!P0 BRA `(.L_x_141) ;  /* 0xfffffffc00f08947 */ /* 0x004fea000383ffff */
[----:B------:R-:W-:Y:S05]  /*bca0*/  BRA `(.L_x_140) ;  /* 0xffffffd000e07947 */ /* 0x000fea000383ffff */
.L_x_149:
[----:B-1----:R1:W2:Y:S02]  /*bcb0*/  SYNCS.PHASECHK.TRANS64.TRYWAIT P0, [R0+URZ+0x40], R5 ;  /* 0x00004005000075a7 */ /* 0x0022a400080011ff */
[----:B--2---:R-:W-:Y:S05]  /*bcc0*/  @!P0 NANOSLEEP.SYNCS 0x989680 ;  /* 0x009896800000895d */ /* 0x004fea0003900000 */
[----:B------:R-:W2:Y:S02]  /*bcd0*/  @!P0 SYNCS.PHASECHK.TRANS64 P0, [R0+URZ+0x40], R5 ;  /* 0x00004005000085a7 */ /* 0x000ea400080010ff */
[----:B--2---:R-:W-:Y:S05]  /*bce0*/  @!P0 BRA `(.L_x_149) ;  /* 0xfffffffc00f08947 */ /* 0x004fea000383ffff */
[----:B------:R-:W-:Y:S05]  /*bcf0*/  BRA `(.L_x_148) ;  /* 0xffffffdc00387947 */ /* 0x000fea000383ffff */
.L_x_157:
[----:B--2---:R2:W3:Y:S02]  /*bd00*/  SYNCS.PHASECHK.TRANS64.TRYWAIT P0, [R0+URZ+0x40], R91 ;  /* 0x0000405b000075a7 */ /* 0x0044e400080011ff */
[----:B---3--:R-:W-:Y:S05]  /*bd10*/  @!P0 NANOSLEEP.SYNCS 0x989680 ;  /* 0x009896800000895d */ /* 0x008fea0003900000 */
[----:B------:R-:W3:Y:S02]  /*bd20*/  @!P0 SYNCS.PHASECHK.TRANS64 P0, [R0+URZ+0x40], R91 ;  /* 0x0000405b000085a7 */ /* 0x000ee400080010ff */
[----:B---3--:R-:W-:Y:S05]  /*bd30*/  @!P0 BRA `(.L_x_157) ;  /* 0xfffffffc00f08947 */ /* 0x008fea000383ffff */
[----:B------:R-:W-:Y:S05]  /*bd40*/  BRA `(.L_x_156) ;  /* 0xffffffe400907947 */ /* 0x000fea000383ffff */
        .weak           $__internal_0_$__cuda_sm10x_tcgen05_guardrail_trap_col_being_dealloced_not_returned_by_alloc
        .type           $__internal_0_$__cuda_sm10x_tcgen05_guardrail_trap_col_being_dealloced_not_returned_by_alloc,@function
        .size           $__internal_0_$__cuda_sm10x_tcgen05_guardrail_trap_col_being_dealloced_not_returned_by_alloc,($__internal_1_$__cuda_sm10x_tcgen05_guardrail_trap_phase_invalid_during_alloc - $__internal_0_$__cuda_sm10x_tcgen05_guardrail_trap_col_being_dealloced_not_returned_by_alloc)
$__internal_0_$__cuda_sm10x_tcgen05_guardrail_trap_col_being_dealloced_not_returned_by_alloc:
[----:B------:R-:W-:Y:S05]  /*bd50*/  BPT.TRAP 0x1 ;  /* 0x000000040000795c */ /* 0x000fea0000300000 */
[----:B------:R-:W-:-:S04]  /*bd60*/  HFMA2 R3, -RZ, RZ, 0, 0 ;  /* 0x00000000ff037431 */ /* 0x000fc800000001ff */
[----:B------:R-:W-:Y:S05]  /*bd70*/  RET.REL.NODEC R2 `(_ZN7cutlass13device_kernelINS_4gemm6kernel13GemmUniversalIN4cute5tupleIJiiiiEEENS1_10collective13CollectiveMmaINS1_35MainloopSm100TmaUmmaWarpSpecializedILi4ELi2ELi4ENS5_IJNS4_1CILi1EEESB_SB_EEEEENS5_IJNSA_ILi64EEENSA_ILi256EEENSA_ILi32EEEEEENS_10tfloat32_tENS5_IJlSB_lEEESI_SJ_NS4_8TiledMMAINS4_8MMA_AtomIJNS4_17SM100_MMA_TF32_SSISI_SI_fLi64ELi256ELNS4_4UMMA5MajorE0ELSO_0ELNSN_7ScaleInE0ELSP_0EEEEEENS4_6LayoutISC_NS5_IJNSA_ILi0EEEST_ST_EEEEENS5_IJNS4_10UnderscoreESW_SW_EEEEENS4_13SM90_TMA_LOADENS4_14ComposedLayoutINS4_7SwizzleILi3ELi4ELi3EEENS4_18smem_ptr_flag_bitsILi32EEENSS_INS5_IJNSA_ILi8EEESG_EEENS5_IJSG_SB_EEEEEEEvNS4_8identityESZ_S19_vS1A_EENS_8epilogue10collective18CollectiveEpilogueINS1C_23Sm100TmaWarpSpecializedILi4ELi2ELi16ELb1ELb0EEEJSH_NS5_IJNSS_ISE_SB_EENSS_ISG_SB_EEEEESI_SJ_SI_SJ_NS1C_6fusion15FusionCallbacksIS1G_NS1K_17LinearCombinationISI_fSI_fLNS_15FloatRoundStyleE2EEESH_S1J_JEEENS4_5SM1004TMEM4LOAD26SM100_TMEM_LOAD_16dp128b8xESZ_S19_NS4_17SM75_U32x4_LDSM_NENS4_14SM90_TMA_STOREES19_NS4_17SM90_U32x4_STSM_NENS4_39AutoVectorizingCopyWithAssumedAlignmentILi128EEEEEEvvEEEEvNT_6ParamsE) ;  /* 0xffffff4002a07950 */ /* 0x000fea0003c3ffff */
        .weak           $__internal_1_$__cuda_sm10x_tcgen05_guardrail_trap_phase_invalid_during_alloc
        .type           $__internal_1_$__cuda_sm10x_tcgen05_guardrail_trap_phase_invalid_during_alloc,@function
        .size           $__internal_1_$__cuda_sm10x_tcgen05_guardrail_trap_phase_invalid_during_alloc,($__internal_2_$__cuda_sm10x_tcgen05_guardrail_trap_unallocated_columns_being_dealloced - $__internal_1_$__cuda_sm10x_tcgen05_guardrail_trap_phase_invalid_during_alloc)
$__internal_1_$__cuda_sm10x_tcgen05_guardrail_trap_phase_invalid_during_alloc:
[----:B------:R-:W-:Y:S05]  /*bd80*/  BPT.TRAP 0x1 ;  /* 0x000000040000795c */ /* 0x000fea0000300000 */
[----:B------:R-:W-:-:S04]  /*bd90*/  MOV R3, 0x0 ;  /* 0x0000000000037802 */ /* 0x000fc80000000f00 */
[----:B------:R-:W-:Y:S05]  /*bda0*/  RET.REL.NODEC R2 `(_ZN7cutlass13device_kernelINS_4gemm6kernel13GemmUniversalIN4cute5tupleIJiiiiEEENS1_10collective13CollectiveMmaINS1_35MainloopSm100TmaUmmaWarpSpecializedILi4ELi2ELi4ENS5_IJNS4_1CILi1EEESB_SB_EEEEENS5_IJNSA_ILi64EEENSA_ILi256EEENSA_ILi32EEEEEENS_10tfloat32_tENS5_IJlSB_lEEESI_SJ_NS4_8TiledMMAINS4_8MMA_AtomIJNS4_17SM100_MMA_TF32_SSISI_SI_fLi64ELi256ELNS4_4UMMA5MajorE0ELSO_0ELNSN_7ScaleInE0ELSP_0EEEEEENS4_6LayoutISC_NS5_IJNSA_ILi0EEEST_ST_EEEEENS5_IJNS4_10UnderscoreESW_SW_EEEEENS4_13SM90_TMA_LOADENS4_14ComposedLayoutINS4_7SwizzleILi3ELi4ELi3EEENS4_18smem_ptr_flag_bitsILi32EEENSS_INS5_IJNSA_ILi8EEESG_EEENS5_IJSG_SB_EEEEEEEvNS4_8identityESZ_S19_vS1A_EENS_8epilogue10collective18CollectiveEpilogueINS1C_23Sm100TmaWarpSpecializedILi4ELi2ELi16ELb1ELb0EEEJSH_NS5_IJNSS_ISE_SB_EENSS_ISG_SB_EEEEESI_SJ_SI_SJ_NS1C_6fusion15FusionCallbacksIS1G_NS1K_17LinearCombinationISI_fSI_fLNS_15FloatRoundStyleE2EEESH_S1J_JEEENS4_5SM1004TMEM4LOAD26SM100_TMEM_LOAD_16dp128b8xESZ_S19_NS4_17SM75_U32x4_LDSM_NENS4_14SM90_TMA_STOREES19_NS4_17SM90_U32x4_STSM_NENS4_39AutoVectorizingCopyWithAssumedAlignmentILi128EEEEEEvvEEEEvNT_6ParamsE) ;  /* 0xffffff4002947950 */ /* 0x000fea0003c3ffff */
        .weak           $__internal_2_$__cuda_sm10x_tcgen05_guardrail_trap_unallocated_columns_being_dealloced
        .type           $__internal_2_$__cuda_sm10x_tcgen05_guardrail_trap_unallocated_columns_being_dealloced,@function
        .size           $__internal_2_$__cuda_sm10x_tcgen05_guardrail_trap_unallocated_columns_being_dealloced,(.L_x_220 - $__internal_2_$__cuda_sm10x_tcgen05_guardrail_trap_unallocated_columns_being_dealloced)
$__internal_2_$__cuda_sm10x_tcgen05_guardrail_trap_unallocated_columns_being_dealloced:
[----:B------:R-:W-:Y:S05]  /*bdb0*/  BPT.TRAP 0x1 ;  /* 0x000000040000795c */ /* 0x000fea0000300000 */
[----:B------:R-:W-:-:S04]  /*bdc0*/  HFMA2 R3, -RZ, RZ, 0, 0 ;  /* 0x00000000ff037431 */ /* 0x000fc800000001ff */
[----:B------:R-:W-:Y:S05]  /*bdd0*/  RET.REL.NODEC R2 `(_ZN7cutlass13device_kernelINS_4gemm6kernel13GemmUniversalIN4cute5tupleIJiiiiEEENS1_10collective13CollectiveMmaINS1_35MainloopSm100TmaUmmaWarpSpecializedILi4ELi2ELi4ENS5_IJNS4_1CILi1EEESB_SB_EEEEENS5_IJNSA_ILi64EEENSA_ILi256EEENSA_ILi32EEEEEENS_10tfloat32_tENS5_IJlSB_lEEESI_SJ_NS4_8TiledMMAINS4_8MMA_AtomIJNS4_17SM100_MMA_TF32_SSISI_SI_fLi64ELi256ELNS4_4UMMA5MajorE0ELSO_0ELNSN_7ScaleInE0ELSP_0EEEEEENS4_6LayoutISC_NS5_IJNSA_ILi0EEEST_ST_EEEEENS5_IJNS4_10UnderscoreESW_SW_EEEEENS4_13SM90_TMA_LOADENS4_14ComposedLayoutINS4_7SwizzleILi3ELi4ELi3EEENS4_18smem_ptr_flag_bitsILi32EEENSS_INS5_IJNSA_ILi8EEESG_EEENS5_IJSG_SB_EEEEEEEvNS4_8identityESZ_S19_vS1A_EENS_8epilogue10collective18CollectiveEpilogueINS1C_23Sm100TmaWarpSpecializedILi4ELi2ELi16ELb1ELb0EEEJSH_NS5_IJNSS_ISE_SB_EENSS_ISG_SB_EEEEESI_SJ_SI_SJ_NS1C_6fusion15FusionCallbacksIS1G_NS1K_17LinearCombinationISI_fSI_fLNS_15FloatRoundStyleE2EEESH_S1J_JEEENS4_5SM1004TMEM4LOAD26SM100_TMEM_LOAD_16dp128b8xESZ_S19_NS4_17SM75_U32x4_LDSM_NENS4_14SM90_TMA_STOREES19_NS4_17SM90_U32x4_STSM_NENS4_39AutoVectorizingCopyWithAssumedAlignmentILi128EEEEEEvvEEEEvNT_6ParamsE) ;  /* 0xffffff4002887950 */ /* 0x000fea0003c3ffff */
.L_x_219:
[----:B------:R-:W-:-:S00]  /*bde0*/  BRA `(.L_x_219) ;  /* 0xfffffffc00fc7947 */ /* 0x000fc0000383ffff */
[----:B------:R-:W-:-:S00]  /*bdf0*/  NOP ;  /* 0x0000000000007918 */ /* 0x000fc00000000000 */
        /* <DEDUP_REMOVED lines=8> */
.L_x_220:


//--------------------- .nv.global.init           --------------------------
	.section	.nv.global.init,"aw",@progbits
.nv.global.init:
	.type		$str$27,@object
	.size		$str$27,($str$28 - $str$27)
$str$27:
        /*0000*/ 	.byte	0x28, 0x61, 0x64, 0x64, 0x72, 0x65, 0x73, 0x73, 0x20, 0x26, 0x20, 0x6d, 0x61, 0x73, 0x6b, 0x29
        /*0010*/ 	.byte	0x20, 0x3d, 0x3d, 0x20, 0x30, 0x00
	.type		$str$28,@object
	.size		$str$28,($str$26 - $str$28)
$str$28:
        /*0016*/ 	.byte	0x2f, 0x74, 0x6d, 0x70, 0x2f, 0x63, 0x75, 0x74, 0x6c, 0x61, 0x73, 0x73, 0x5f, 0x73, 0x77, 0x65
        /*0026*/ 	.byte	0x65, 0x70, 0x5f, 0x73, 0x72, 0x63, 0x2f, 0x69, 0x6e, 0x63, 0x6c, 0x75, 0x64, 0x65, 0x2f, 0x63
        /*0036*/ 	.byte	0x75, 0x74, 0x65, 0x2f, 0x70, 0x6f, 0x69, 0x6e, 0x74, 0x65, 0x72, 0x5f, 0x66, 0x6c, 0x61, 0x67
        /*0046*/ 	.byte	0x67, 0x65, 0x64, 0x2e, 0x68, 0x70, 0x70, 0x00
	.type		$str$26,@object
	.size		$str$26,($str$25 - $str$26)
$str$26:
        /*004e*/ 	.byte	0x2f, 0x74, 0x6d, 0x70, 0x2f, 0x63, 0x75, 0x74, 0x6c, 0x61, 0x73, 0x73, 0x5f, 0x73, 0x77, 0x65
        /*005e*/ 	.byte	0x65, 0x70, 0x5f, 0x73, 0x72, 0x63, 0x2f, 0x69, 0x6e, 0x63, 0x6c, 0x75, 0x64, 0x65, 0x2f, 0x63
        /*006e*/ 	.byte	0x75, 0x74, 0x65, 0x2f, 0x61, 0x74, 0x6f, 0x6d, 0x2f, 0x63, 0x6f, 0x70, 0x79, 0x5f, 0x74, 0x72
        /*007e*/ 	.byte	0x61, 0x69, 0x74, 0x73, 0x5f, 0x73, 0x6d, 0x31, 0x30, 0x30, 0x2e, 0x68, 0x70, 0x70, 0x00
	.type		$str$25,@object
	.size		$str$25,(__unnamed_1 - $str$25)
$str$25:
        /*008d*/ 	.byte	0x28, 0x28, 0x75, 0x69, 0x6e, 0x74, 0x33, 0x32, 0x5f, 0x74, 0x28, 0x74, 0x68, 0x72, 0x65, 0x61
        /*009d*/ 	.byte	0x64, 0x49, 0x64, 0x78, 0x2e, 0x78, 0x29, 0x20, 0x2f, 0x20, 0x33, 0x32, 0x29, 0x20, 0x25, 0x20
        /*00ad*/ 	.byte	0x34, 0x29, 0x20, 0x3d, 0x3d, 0x20, 0x28, 0x28, 0x28, 0x74, 0x6d, 0x65, 0x6d, 0x5f, 0x61, 0x64
        /*00bd*/ 	.byte	0x64, 0x72, 0x20, 0x3e, 0x3e, 0x20, 0x31, 0x36, 0x29, 0x20, 0x2f, 0x20, 0x33, 0x32, 0x29, 0x20
        /*00cd*/ 	.byte	0x25, 0x20, 0x34, 0x29, 0x00
	.type		__unnamed_1,@object
	.size		__unnamed_1,(__unnamed_2 - __unnamed_1)
__unnamed_1:
        /*00d2*/ 	.byte	0x61, 0x75, 0x74, 0x6f, 0x20, 0x63, 0x75, 0x74, 0x65, 0x3a, 0x3a, 0x61, 0x73, 0x5f, 0x70, 0x6f
        /* <DEDUP_REMOVED lines=24> */
        /*0262*/ 	.byte	0x30, 0x34, 0x38, 0x3e, 0x3e, 0x3e, 0x3e, 0x5d, 0x00
	.type		__unnamed_2,@object
	.size		__unnamed_2,(.L_2 - __unnamed_2)
__unnamed_2:
        /* <DEDUP_REMOVED lines=45> */
        /*053b*/ 	.byte	0x3e, 0x3e, 0x3e, 0x5d, 0x00
.L_2:


//--------------------- .nv.shared._ZN7cutlass13device_kernelINS_4gemm6kernel13GemmUniversalIN4cute5tupleIJiiiiEEENS1_10collective13CollectiveMmaINS1_35MainloopSm100TmaUmmaWarpSpecializedILi4ELi2ELi4ENS5_IJNS4_1CILi1EEESB_SB_EEEEENS5_IJNSA_ILi64EEENSA_ILi256EEENSA_ILi32EEEEEENS_10tfloat32_tENS5_IJlSB_lEEESI_SJ_NS4_8TiledMMAINS4_8MMA_AtomIJNS4_17SM100_MMA_TF32_SSISI_SI_fLi64ELi256ELNS4_4UMMA5MajorE0ELSO_0ELNSN_7ScaleInE0ELSP_0EEEEEENS4_6LayoutISC_NS5_IJNSA_ILi0EEEST_ST_EEEEENS5_IJNS4_10UnderscoreESW_SW_EEEEENS4_13SM90_TMA_LOADENS4_14ComposedLayoutINS4_7SwizzleILi3ELi4ELi3EEENS4_18smem_ptr_flag_bitsILi32EEENSS_INS5_IJNSA_ILi8EEESG_EEENS5_IJSG_SB_EEEEEEEvNS4_8identityESZ_S19_vS1A_EENS_8epilogue10collective18CollectiveEpilogueINS1C_23Sm100TmaWarpSpecializedILi4ELi2ELi16ELb1ELb0EEEJSH_NS5_IJNSS_ISE_SB_EENSS_ISG_SB_EEEEESI_SJ_SI_SJ_NS1C_6fusion15FusionCallbacksIS1G_NS1K_17LinearCombinationISI_fSI_fLNS_15FloatRoundStyleE2EEESH_S1J_JEEENS4_5SM1004TMEM4LOAD26SM100_TMEM_LOAD_16dp128b8xESZ_S19_NS4_17SM75_U32x4_LDSM_NENS4_14SM90_TMA_STOREES19_NS4_17SM90_U32x4_STSM_NENS4_39AutoVectorizingCopyWithAssumedAlignmentILi128EEEEEEvvEEEEvNT_6ParamsE --------------------------
	.section	.nv.shared._ZN7cutlass13device_kernelINS_4gemm6kernel13GemmUniversalIN4cute5tupleIJiiiiEEENS1_10collective13CollectiveMmaINS1_35MainloopSm100TmaUmmaWarpSpecializedILi4ELi2ELi4ENS5_IJNS4_1CILi1EEESB_SB_EEEEENS5_IJNSA_ILi64EEENSA_ILi256EEENSA_ILi32EEEEEENS_10tfloat32_tENS5_IJlSB_lEEESI_SJ_NS4_8TiledMMAINS4_8MMA_AtomIJNS4_17SM100_MMA_TF32_SSISI_SI_fLi64ELi256ELNS4_4UMMA5MajorE0ELSO_0ELNSN_7ScaleInE0ELSP_0EEEEEENS4_6LayoutISC_NS5_IJNSA_ILi0EEEST_ST_EEEEENS5_IJNS4_10UnderscoreESW_SW_EEEEENS4_13SM90_TMA_LOADENS4_14ComposedLayoutINS4_7SwizzleILi3ELi4ELi3EEENS4_18smem_ptr_flag_bitsILi32EEENSS_INS5_IJNSA_ILi8EEESG_EEENS5_IJSG_SB_EEEEEEEvNS4_8identityESZ_S19_vS1A_EENS_8epilogue10collective18CollectiveEpilogueINS1C_23Sm100TmaWarpSpecializedILi4ELi2ELi16ELb1ELb0EEEJSH_NS5_IJNSS_ISE_SB_EENSS_ISG_SB_EEEEESI_SJ_SI_SJ_NS1C_6fusion15FusionCallbacksIS1G_NS1K_17LinearCombinationISI_fSI_fLNS_15FloatRoundStyleE2EEESH_S1J_JEEENS4_5SM1004TMEM4LOAD26SM100_TMEM_LOAD_16dp128b8xESZ_S19_NS4_17SM75_U32x4_LDSM_NENS4_14SM90_TMA_STOREES19_NS4_17SM90_U32x4_STSM_NENS4_39AutoVectorizingCopyWithAssumedAlignmentILi128EEEEEEvvEEEEvNT_6ParamsE,"aw",@nobits
	.sectionflags	@""
	.align	16
	.zero		1024


//--------------------- .nv.shared.reserved.0     --------------------------
	.section	.nv.shared.reserved.0,"aw",@nobits
	.weak		__nv_reservedSMEM_offset_0_alias
	.size		__nv_reservedSMEM_offset_0_alias, 0, 64
	.other		__nv_reservedSMEM_offset_0_alias,@"STO_CUDA_RESERVED_SHARED STV_DEFAULT"
__nv_reservedSMEM_offset_0_alias:
	.zero		0
.nv.shared.reserved.0:
	.zero		64
	.weak		__nv_reservedSMEM_tcgen05_partition
	.type		__nv_reservedSMEM_tcgen05_partition,@object
	.size		__nv_reservedSMEM_tcgen05_partition,(.L_0 - __nv_reservedSMEM_tcgen05_partition)
__nv_reservedSMEM_tcgen05_partition:
	.zero		32
.L_0:


//--------------------- .nv.global                --------------------------
	.section	.nv.global,"aw",@nobits
.nv.global:
	.type		_ZN40_INTERNAL_cea3eef5_4_k_cu_1f9cf3ba_288484cute1_E,@object
	.size		_ZN40_INTERNAL_cea3eef5_4_k_cu_1f9cf3ba_288484cute1_E,(_ZN40_INTERNAL_cea3eef5_4_k_cu_1f9cf3ba_288484cuda3std3__45__cpo6cbeginE - _ZN40_INTERNAL_cea3eef5_4_k_cu_1f9cf3ba_288484cute1_E)
_ZN40_INTERNAL_cea3eef5_4_k_cu_1f9cf3ba_288484cute1_E:
	.zero		1
	.type		_ZN40_INTERNAL_cea3eef5_4_k_cu_1f9cf3ba_288484cuda3std3__45__cpo6cbeginE,@object
	.size		_ZN40_INTERNAL_cea3eef5_4_k_cu_1f9cf3ba_288484cuda3std3__45__cpo6cbeginE,(_ZN40_INTERNAL_cea3eef5_4_k_cu_1f9cf3ba_288484cuda3std3__48in_placeE - _ZN40_INTERNAL_cea3eef5_4_k_cu_1f9cf3ba_288484cuda3std3__45__cpo6cbeginE)
_ZN40_INTERNAL_cea3eef5_4_k_cu_1f9cf3ba_288484cuda3std3__45__cpo6cbeginE:
	.zero		1
	.type		_ZN40_INTERNAL_cea3eef5_4_k_cu_1f9cf3ba_288484cuda3std3__48in_placeE,@object
	.size		_ZN40_INTERNAL_cea3eef5_4_k_cu_1f9cf3ba_288484cuda3std3__48in_placeE,(_ZN40_INTERNAL_cea3eef5_4_k_cu_1f9cf3ba_288484cuda3std6ranges3__45__cpo9iter_moveE - _ZN40_INTERNAL_cea3eef5_4_k_cu_1f9cf3ba_288484cuda3std3__48in_placeE)
_ZN40_INTERNAL_cea3eef5_4_k_cu_1f9cf3ba_288484cuda3std3__48in_placeE:
	.zero		1
	.type		_ZN40_INTERNAL_cea3eef5_4_k_cu_1f9cf3ba_288484cuda3std6ranges3__45__cpo9iter_moveE,@object
	.size		_ZN40_INTERNAL_cea3eef5_4_k_cu_1f9cf3ba_288484cuda3std6ranges3__45__cpo9iter_moveE,(_ZN40_INTERNAL_cea3eef5_4_k_cu_1f9cf3ba_288484cuda3std3__45__cpo5beginE - _ZN40_INTERNAL_cea3eef5_4_k_cu_1f9cf3ba_288484cuda3std6ranges3__45__cpo9iter_moveE)
_ZN40_INTERNAL_cea3eef5_4_k_cu_1f9cf3ba_288484cuda3std6ranges3__45__cpo9iter_moveE:
	.zero		1
	.type		_ZN40_INTERNAL_cea3eef5_4_k_cu_1f9cf3ba_288484cuda3std3__45__cpo5beginE,@object
	.size		_ZN40_INTERNAL_cea3eef5_4_k_cu_1f9cf3ba_288484cuda3std3__45__cpo5beginE,(_ZN40_INTERNAL_cea3eef5_4_k_cu_1f9cf3ba_288484cuda3std3__442_GLOBAL__N__cea3eef5_4_k_cu_1f9cf3ba_288486ignoreE - _ZN40_INTERNAL_cea3eef5_4_k_cu_1f9cf3ba_288484cuda3std3__45__cpo5beginE)
_ZN40_INTERNAL_cea3eef5_4_k_cu_1f9cf3ba_288484cuda3std3__45__cpo5beginE:
	.zero		1
	.type		_ZN40_INTERNAL_cea3eef5_4_k_cu_1f9cf3ba_288484cuda3std3__442_GLOBAL__N__cea3eef5_4_k_cu_1f9cf3ba_288486ignoreE,@object
	.size		_ZN40_INTERNAL_cea3eef5_4_k_cu_1f9cf3ba_288484cuda3std3__442_GLOBAL__N__cea3eef5_4_k_cu_1f9cf3ba_288486ignoreE,(_ZN40_INTERNAL_cea3eef5_4_k_cu_1f9cf3ba_288484cute7productE - _ZN40_INTERNAL_cea3eef5_4_k_cu_1f9cf3ba_288484cuda3std3__442_GLOBAL__N__cea3eef5_4_k_cu_1f9cf3ba_288486ignoreE)
_ZN40_INTERNAL_cea3eef5_4_k_cu_1f9cf3ba_288484cuda3std3__442_GLOBAL__N__cea3eef5_4_k_cu_1f9cf3ba_288486ignoreE:
	.zero		1
	.type		_ZN40_INTERNAL_cea3eef5_4_k_cu_1f9cf3ba_288484cute7productE,@object
	.size		_ZN40_INTERNAL_cea3eef5_4_k_cu_1f9cf3ba_288484cute7productE,(_ZN40_INTERNAL_cea3eef5_4_k_cu_1f9cf3ba_288484cuda3std3__45__cpo3endE - _ZN40_INTERNAL_cea3eef5_4_k_cu_1f9cf3ba_288484cute7productE)
_ZN40_INTERNAL_cea3eef5_4_k_cu_1f9cf3ba_288484cute7productE:
	.zero		1
	.type		_ZN40_INTERNAL_cea3eef5_4_k_cu_1f9cf3ba_288484cuda3std3__45__cpo3endE,@object
	.size		_ZN40_INTERNAL_cea3eef5_4_k_cu_1f9cf3ba_288484cuda3std3__45__cpo3endE,(_ZN40_INTERNAL_cea3eef5_4_k_cu_1f9cf3ba_288484cuda3std3__419piecewise_constructE - _ZN40_INTERNAL_cea3eef5_4_k_cu_1f9cf3ba_288484cuda3std3__45__cpo3endE)
_ZN40_INTERNAL_cea3eef5_4_k_cu_1f9cf3ba_288484cuda3std3__45__cpo3endE:
	.zero		1
	.type		_ZN40_INTERNAL_cea3eef5_4_k_cu_1f9cf3ba_288484cuda3std3__419piecewise_constructE,@object
	.size		_ZN40_INTERNAL_cea3eef5_4_k_cu_1f9cf3ba_288484cuda3std3__419piecewise_constructE,(_ZN40_INTERNAL_cea3eef5_4_k_cu_1f9cf3ba_288484cuda3std3__45__cpo4cendE - _ZN40_INTERNAL_cea3eef5_4_k_cu_1f9cf3ba_288484cuda3std3__419piecewise_constructE)
_ZN40_INTERNAL_cea3eef5_4_k_cu_1f9cf3ba_288484cuda3std3__419piecewise_constructE:
	.zero		1
	.type		_ZN40_INTERNAL_cea3eef5_4_k_cu_1f9cf3ba_288484cuda3std3__45__cpo4cendE,@object
	.size		_ZN40_INTERNAL_cea3eef5_4_k_cu_1f9cf3ba_288484cuda3std3__45__cpo4cendE,(_ZN40_INTERNAL_cea3eef5_4_k_cu_1f9cf3ba_288484cuda3std6ranges3__45__cpo4swapE - _ZN40_INTERNAL_cea3eef5_4_k_cu_1f9cf3ba_288484cuda3std3__45__cpo4cendE)
_ZN40_INTERNAL_cea3eef5_4_k_cu_1f9cf3ba_288484cuda3std3__45__cpo4cendE:
	.zero		1
	.type		_ZN40_INTERNAL_cea3eef5_4_k_cu_1f9cf3ba_288484cuda3std6ranges3__45__cpo4swapE,@object
	.size		_ZN40_INTERNAL_cea3eef5_4_k_cu_1f9cf3ba_288484cuda3std6ranges3__45__cpo4swapE,(.L_10 - _ZN40_INTERNAL_cea3eef5_4_k_cu_1f9cf3ba_288484cuda3std6ranges3__45__cpo4swapE)
_ZN40_INTERNAL_cea3eef5_4_k_cu_1f9cf3ba_288484cuda3std6ranges3__45__cpo4swapE:
	.zero		1
.L_10:


//--------------------- .nv.constant0._ZN7cutlass13device_kernelINS_4gemm6kernel13GemmUniversalIN4cute5tupleIJiiiiEEENS1_10collective13CollectiveMmaINS1_35MainloopSm100TmaUmmaWarpSpecializedILi4ELi2ELi4ENS5_IJNS4_1CILi1EEESB_SB_EEEEENS5_IJNSA_ILi64EEENSA_ILi256EEENSA_ILi32EEEEEENS_10tfloat32_tENS5_IJlSB_lEEESI_SJ_NS4_8TiledMMAINS4_8MMA_AtomIJNS4_17SM100_MMA_TF32_SSISI_SI_fLi64ELi256ELNS4_4UMMA5MajorE0ELSO_0ELNSN_7ScaleInE0ELSP_0EEEEEENS4_6LayoutISC_NS5_IJNSA_ILi0EEEST_ST_EEEEENS5_IJNS4_10UnderscoreESW_SW_EEEEENS4_13SM90_TMA_LOADENS4_14ComposedLayoutINS4_7SwizzleILi3ELi4ELi3EEENS4_18smem_ptr_flag_bitsILi32EEENSS_INS5_IJNSA_ILi8EEESG_EEENS5_IJSG_SB_EEEEEEEvNS4_8identityESZ_S19_vS1A_EENS_8epilogue10collective18CollectiveEpilogueINS1C_23Sm100TmaWarpSpecializedILi4ELi2ELi16ELb1ELb0EEEJSH_NS5_IJNSS_ISE_SB_EENSS_ISG_SB_EEEEESI_SJ_SI_SJ_NS1C_6fusion15FusionCallbacksIS1G_NS1K_17LinearCombinationISI_fSI_fLNS_15FloatRoundStyleE2EEESH_S1J_JEEENS4_5SM1004TMEM4LOAD26SM100_TMEM_LOAD_16dp128b8xESZ_S19_NS4_17SM75_U32x4_LDSM_NENS4_14SM90_TMA_STOREES19_NS4_17SM90_U32x4_STSM_NENS4_39AutoVectorizingCopyWithAssumedAlignmentILi128EEEEEEvvEEEEvNT_6ParamsE --------------------------
	.section	.nv.constant0._ZN7cutlass13device_kernelINS_4gemm6kernel13GemmUniversalIN4cute5tupleIJiiiiEEENS1_10collective13CollectiveMmaINS1_35MainloopSm100TmaUmmaWarpSpecializedILi4ELi2ELi4ENS5_IJNS4_1CILi1EEESB_SB_EEEEENS5_IJNSA_ILi64EEENSA_ILi256EEENSA_ILi32EEEEEENS_10tfloat32_tENS5_IJlSB_lEEESI_SJ_NS4_8TiledMMAINS4_8MMA_AtomIJNS4_17SM100_MMA_TF32_SSISI_SI_fLi64ELi256ELNS4_4UMMA5MajorE0ELSO_0ELNSN_7ScaleInE0ELSP_0EEEEEENS4_6LayoutISC_NS5_IJNSA_ILi0EEEST_ST_EEEEENS5_IJNS4_10UnderscoreESW_SW_EEEEENS4_13SM90_TMA_LOADENS4_14ComposedLayoutINS4_7SwizzleILi3ELi4ELi3EEENS4_18smem_ptr_flag_bitsILi32EEENSS_INS5_IJNSA_ILi8EEESG_EEENS5_IJSG_SB_EEEEEEEvNS4_8identityESZ_S19_vS1A_EENS_8epilogue10collective18CollectiveEpilogueINS1C_23Sm100TmaWarpSpecializedILi4ELi2ELi16ELb1ELb0EEEJSH_NS5_IJNSS_ISE_SB_EENSS_ISG_SB_EEEEESI_SJ_SI_SJ_NS1C_6fusion15FusionCallbacksIS1G_NS1K_17LinearCombinationISI_fSI_fLNS_15FloatRoundStyleE2EEESH_S1J_JEEENS4_5SM1004TMEM4LOAD26SM100_TMEM_LOAD_16dp128b8xESZ_S19_NS4_17SM75_U32x4_LDSM_NENS4_14SM90_TMA_STOREES19_NS4_17SM90_U32x4_STSM_NENS4_39AutoVectorizingCopyWithAssumedAlignmentILi128EEEEEEvvEEEEvNT_6ParamsE,"a",@progbits
	.sectionflags	@""
	.align	4
.nv.constant0._ZN7cutlass13device_kernelINS_4gemm6kernel13GemmUniversalIN4cute5tupleIJiiiiEEENS1_10collective13CollectiveMmaINS1_35MainloopSm100TmaUmmaWarpSpecializedILi4ELi2ELi4ENS5_IJNS4_1CILi1EEESB_SB_EEEEENS5_IJNSA_ILi64EEENSA_ILi256EEENSA_ILi32EEEEEENS_10tfloat32_tENS5_IJlSB_lEEESI_SJ_NS4_8TiledMMAINS4_8MMA_AtomIJNS4_17SM100_MMA_TF32_SSISI_SI_fLi64ELi256ELNS4_4UMMA5MajorE0ELSO_0ELNSN_7ScaleInE0ELSP_0EEEEEENS4_6LayoutISC_NS5_IJNSA_ILi0EEEST_ST_EEEEENS5_IJNS4_10UnderscoreESW_SW_EEEEENS4_13SM90_TMA_LOADENS4_14ComposedLayoutINS4_7SwizzleILi3ELi4ELi3EEENS4_18smem_ptr_flag_bitsILi32EEENSS_INS5_IJNSA_ILi8EEESG_EEENS5_IJSG_SB_EEEEEEEvNS4_8identityESZ_S19_vS1A_EENS_8epilogue10collective18CollectiveEpilogueINS1C_23Sm100TmaWarpSpecializedILi4ELi2ELi16ELb1ELb0EEEJSH_NS5_IJNSS_ISE_SB_EENSS_ISG_SB_EEEEESI_SJ_SI_SJ_NS1C_6fusion15FusionCallbacksIS1G_NS1K_17LinearCombinationISI_fSI_fLNS_15FloatRoundStyleE2EEESH_S1J_JEEENS4_5SM1004TMEM4LOAD26SM100_TMEM_LOAD_16dp128b8xESZ_S19_NS4_17SM75_U32x4_LDSM_NENS4_14SM90_TMA_STOREES19_NS4_17SM90_U32x4_STSM_NENS4_39AutoVectorizingCopyWithAssumedAlignmentILi128EEEEEEvvEEEEvNT_6ParamsE:
	.zero		2944


//--------------------- SYMBOLS --------------------------

	.type		.nv.reservedSmem.offset0,@object
	.size		.nv.reservedSmem.offset0,0x4
	.type		.nv.reservedSmem.cap,@object
	.size		.nv.reservedSmem.cap,0x4
	.type		__assertfail,@function
